	.target	sm_100a

	.elftype	@"ET_EXEC"


//--------------------- .note.nv.tkinfo           --------------------------
	.section	.note.nv.tkinfo,"",@"SHT_NOTE"
	.sectionflags	@"SHF_NOTE_NV_TKINFO"
	.tkinfo
        /*0018*/ 	.word	0x00000002
        /*0030*/ 	.string	""
        /*0030*/ 	.string	"ptxas"
        /*0030*/ 	.string	"Cuda compilation tools, release 13.0, V13.0.88"
        /*0030*/ 	.string	"Build cuda_13.0.r13.0/compiler.36424714_0"
        /*0030*/ 	.string	"-arch sm_100a -m 64 "



//--------------------- .note.nv.cuinfo           --------------------------
	.section	.note.nv.cuinfo,"",@"SHT_NOTE"
	.sectionflags	@"SHF_NOTE_NV_CUINFO"
        /*0018*/ 	.short	0x0002
        /*001a*/ 	.short	0x0064
        /*001c*/ 	.short	0x0082
	.zero		2


//--------------------- .nv.info                  --------------------------
	.section	.nv.info,"",@"SHT_CUDA_INFO"
	.align	4


	//----- nvinfo : EIATTR_REGCOUNT
	.align		4
        /*0000*/ 	.byte	0x04, 0x2f
        /*0002*/ 	.short	(.L_19 - .L_18)
	.align		4
.L_18:
        /*0004*/ 	.word	index@(_ZN7cutlass13device_kernelINS_4gemm6kernel13GemmUniversalIN4cute5tupleIJiiiiEEENS1_10collective13CollectiveMmaINS1_35MainloopSm100TmaUmmaWarpSpecializedILi4ELi2ELi4ENS5_IJNS4_1CILi2EEENSA_ILi1EEESC_EEEEENS5_IJNSA_ILi128EEESF_NSA_ILi32EEEEEENS_10tfloat32_tENS5_IJlSC_lEEESI_SJ_NS4_8TiledMMAINS4_8MMA_AtomIJNS4_23SM100_MMA_TF32_2x1SM_SSISI_SI_fLi128ELi128ELNS4_4UMMA5MajorE0ELSO_0ELNSN_7ScaleInE0ELSP_0EEEEEENS4_6LayoutINS5_IJSC_SC_SC_EEENS5_IJNSA_ILi0EEESU_SU_EEEEENS5_IJNS4_10UnderscoreESX_SX_EEEEENS4_18SM100_TMA_2SM_LOADENS4_14ComposedLayoutINS4_7SwizzleILi3ELi4ELi3EEENS4_18smem_ptr_flag_bitsILi32EEENSS_INS5_IJNSA_ILi8EEESG_EEENS5_IJSG_SC_EEEEEEEvNS4_8identityES10_S1A_vS1B_EENS_8epilogue10collective18CollectiveEpilogueINS1D_23Sm100TmaWarpSpecializedILi4ELi2ELi16ELb1ELb0EEEJNS5_IJNSA_ILi64EEESF_SG_EEENS5_IJNSS_IS1I_SC_EENSS_INS5_IJNSA_ILi16EEESB_EEENS5_IJSC_S1I_EEEEEEEESI_SJ_SI_SJ_NS1D_6fusion15FusionCallbacksIS1H_NS1Q_17LinearCombinationISI_fSI_fLNS_15FloatRoundStyleE2EEES1J_S1P_JEEENS4_5SM1004TMEM4LOAD26SM100_TMEM_LOAD_32dp32b16xENS4_13SM90_TMA_LOADENS11_INS12_ILi2ELi4ELi3EEES15_NSS_INS5_IJS16_S1L_EEENS5_IJS1L_SC_EEEEEEENS4_39AutoVectorizingCopyWithAssumedAlignmentILi128EEENS4_14SM90_TMA_STOREES25_S27_S27_EEEvvEEEEvNT_6ParamsE)
        /*0008*/ 	.word	0x00000060


	//----- nvinfo : EIATTR_FRAME_SIZE
	.align		4
.L_19:
        /*000c*/ 	.byte	0x04, 0x11
        /*000e*/ 	.short	(.L_21 - .L_20)
	.align		4
.L_20:
        /*0010*/ 	.word	index@($__internal_2_$__cuda_sm10x_tcgen05_guardrail_trap_unallocated_columns_being_dealloced)
        /*0014*/ 	.word	0x00000000


	//----- nvinfo : EIATTR_FRAME_SIZE
	.align		4
.L_21:
        /*0018*/ 	.byte	0x04, 0x11
        /*001a*/ 	.short	(.L_23 - .L_22)
	.align		4
.L_22:
        /*001c*/ 	.word	index@($__internal_1_$__cuda_sm10x_tcgen05_guardrail_trap_phase_invalid_during_alloc)
        /*0020*/ 	.word	0x00000000


	//----- nvinfo : EIATTR_FRAME_SIZE
	.align		4
.L_23:
        /*0024*/ 	.byte	0x04, 0x11
        /*0026*/ 	.short	(.L_25 - .L_24)
	.align		4
.L_24:
        /*0028*/ 	.word	index@($__internal_0_$__cuda_sm10x_tcgen05_guardrail_trap_col_being_dealloced_not_returned_by_alloc)
        /*002c*/ 	.word	0x00000000


	//----- nvinfo : EIATTR_FRAME_SIZE
	.align		4
.L_25:
        /*0030*/ 	.byte	0x04, 0x11
        /*0032*/ 	.short	(.L_27 - .L_26)
	.align		4
.L_26:
        /*0034*/ 	.word	index@(_ZN7cutlass13device_kernelINS_4gemm6kernel13GemmUniversalIN4cute5tupleIJiiiiEEENS1_10collective13CollectiveMmaINS1_35MainloopSm100TmaUmmaWarpSpecializedILi4ELi2ELi4ENS5_IJNS4_1CILi2EEENSA_ILi1EEESC_EEEEENS5_IJNSA_ILi128EEESF_NSA_ILi32EEEEEENS_10tfloat32_tENS5_IJlSC_lEEESI_SJ_NS4_8TiledMMAINS4_8MMA_AtomIJNS4_23SM100_MMA_TF32_2x1SM_SSISI_SI_fLi128ELi128ELNS4_4UMMA5MajorE0ELSO_0ELNSN_7ScaleInE0ELSP_0EEEEEENS4_6LayoutINS5_IJSC_SC_SC_EEENS5_IJNSA_ILi0EEESU_SU_EEEEENS5_IJNS4_10UnderscoreESX_SX_EEEEENS4_18SM100_TMA_2SM_LOADENS4_14ComposedLayoutINS4_7SwizzleILi3ELi4ELi3EEENS4_18smem_ptr_flag_bitsILi32EEENSS_INS5_IJNSA_ILi8EEESG_EEENS5_IJSG_SC_EEEEEEEvNS4_8identityES10_S1A_vS1B_EENS_8epilogue10collective18CollectiveEpilogueINS1D_23Sm100TmaWarpSpecializedILi4ELi2ELi16ELb1ELb0EEEJNS5_IJNSA_ILi64EEESF_SG_EEENS5_IJNSS_IS1I_SC_EENSS_INS5_IJNSA_ILi16EEESB_EEENS5_IJSC_S1I_EEEEEEEESI_SJ_SI_SJ_NS1D_6fusion15FusionCallbacksIS1H_NS1Q_17LinearCombinationISI_fSI_fLNS_15FloatRoundStyleE2EEES1J_S1P_JEEENS4_5SM1004TMEM4LOAD26SM100_TMEM_LOAD_32dp32b16xENS4_13SM90_TMA_LOADENS11_INS12_ILi2ELi4ELi3EEES15_NSS_INS5_IJS16_S1L_EEENS5_IJS1L_SC_EEEEEEENS4_39AutoVectorizingCopyWithAssumedAlignmentILi128EEENS4_14SM90_TMA_STOREES25_S27_S27_EEEvvEEEEvNT_6ParamsE)
        /*0038*/ 	.word	0x00000000


	//----- nvinfo : EIATTR_MIN_STACK_SIZE
	.align		4
.L_27:
        /*003c*/ 	.byte	0x04, 0x12
        /*003e*/ 	.short	(.L_29 - .L_28)
	.align		4
.L_28:
        /*0040*/ 	.word	index@(_ZN7cutlass13device_kernelINS_4gemm6kernel13GemmUniversalIN4cute5tupleIJiiiiEEENS1_10collective13CollectiveMmaINS1_35MainloopSm100TmaUmmaWarpSpecializedILi4ELi2ELi4ENS5_IJNS4_1CILi2EEENSA_ILi1EEESC_EEEEENS5_IJNSA_ILi128EEESF_NSA_ILi32EEEEEENS_10tfloat32_tENS5_IJlSC_lEEESI_SJ_NS4_8TiledMMAINS4_8MMA_AtomIJNS4_23SM100_MMA_TF32_2x1SM_SSISI_SI_fLi128ELi128ELNS4_4UMMA5MajorE0ELSO_0ELNSN_7ScaleInE0ELSP_0EEEEEENS4_6LayoutINS5_IJSC_SC_SC_EEENS5_IJNSA_ILi0EEESU_SU_EEEEENS5_IJNS4_10UnderscoreESX_SX_EEEEENS4_18SM100_TMA_2SM_LOADENS4_14ComposedLayoutINS4_7SwizzleILi3ELi4ELi3EEENS4_18smem_ptr_flag_bitsILi32EEENSS_INS5_IJNSA_ILi8EEESG_EEENS5_IJSG_SC_EEEEEEEvNS4_8identityES10_S1A_vS1B_EENS_8epilogue10collective18CollectiveEpilogueINS1D_23Sm100TmaWarpSpecializedILi4ELi2ELi16ELb1ELb0EEEJNS5_IJNSA_ILi64EEESF_SG_EEENS5_IJNSS_IS1I_SC_EENSS_INS5_IJNSA_ILi16EEESB_EEENS5_IJSC_S1I_EEEEEEEESI_SJ_SI_SJ_NS1D_6fusion15FusionCallbacksIS1H_NS1Q_17LinearCombinationISI_fSI_fLNS_15FloatRoundStyleE2EEES1J_S1P_JEEENS4_5SM1004TMEM4LOAD26SM100_TMEM_LOAD_32dp32b16xENS4_13SM90_TMA_LOADENS11_INS12_ILi2ELi4ELi3EEES15_NSS_INS5_IJS16_S1L_EEENS5_IJS1L_SC_EEEEEEENS4_39AutoVectorizingCopyWithAssumedAlignmentILi128EEENS4_14SM90_TMA_STOREES25_S27_S27_EEEvvEEEEvNT_6ParamsE)
        /*0044*/ 	.word	0x00000000
.L_29:


//--------------------- .nv.compat                --------------------------
	.section	.nv.compat,"",@"SHT_CUDA_COMPAT_INFO"
	.align	4
        /*0000*/ 	.byte	0x02, 0x09, 0x01, 0x00, 0x02, 0x02, 0x02, 0x00, 0x02, 0x05, 0x05, 0x00, 0x03, 0x07, 0x01, 0x01
        /*0010*/ 	.byte	0x02, 0x03, 0x01, 0x00, 0x02, 0x06, 0x01, 0x00, 0x04, 0x0b, 0x08, 0x00, 0x09, 0x00, 0x00, 0x00
        /*0020*/ 	.byte	0x00, 0x00, 0x00, 0x00


//--------------------- .nv.info._ZN7cutlass13device_kernelINS_4gemm6kernel13GemmUniversalIN4cute5tupleIJiiiiEEENS1_10collective13CollectiveMmaINS1_35MainloopSm100TmaUmmaWarpSpecializedILi4ELi2ELi4ENS5_IJNS4_1CILi2EEENSA_ILi1EEESC_EEEEENS5_IJNSA_ILi128EEESF_NSA_ILi32EEEEEENS_10tfloat32_tENS5_IJlSC_lEEESI_SJ_NS4_8TiledMMAINS4_8MMA_AtomIJNS4_23SM100_MMA_TF32_2x1SM_SSISI_SI_fLi128ELi128ELNS4_4UMMA5MajorE0ELSO_0ELNSN_7ScaleInE0ELSP_0EEEEEENS4_6LayoutINS5_IJSC_SC_SC_EEENS5_IJNSA_ILi0EEESU_SU_EEEEENS5_IJNS4_10UnderscoreESX_SX_EEEEENS4_18SM100_TMA_2SM_LOADENS4_14ComposedLayoutINS4_7SwizzleILi3ELi4ELi3EEENS4_18smem_ptr_flag_bitsILi32EEENSS_INS5_IJNSA_ILi8EEESG_EEENS5_IJSG_SC_EEEEEEEvNS4_8identityES10_S1A_vS1B_EENS_8epilogue10collective18CollectiveEpilogueINS1D_23Sm100TmaWarpSpecializedILi4ELi2ELi16ELb1ELb0EEEJNS5_IJNSA_ILi64EEESF_SG_EEENS5_IJNSS_IS1I_SC_EENSS_INS5_IJNSA_ILi16EEESB_EEENS5_IJSC_S1I_EEEEEEEESI_SJ_SI_SJ_NS1D_6fusion15FusionCallbacksIS1H_NS1Q_17LinearCombinationISI_fSI_fLNS_15FloatRoundStyleE2EEES1J_S1P_JEEENS4_5SM1004TMEM4LOAD26SM100_TMEM_LOAD_32dp32b16xENS4_13SM90_TMA_LOADENS11_INS12_ILi2ELi4ELi3EEES15_NSS_INS5_IJS16_S1L_EEENS5_IJS1L_SC_EEEEEEENS4_39AutoVectorizingCopyWithAssumedAlignmentILi128EEENS4_14SM90_TMA_STOREES25_S27_S27_EEEvvEEEEvNT_6ParamsE --------------------------
	.section	.nv.info._ZN7cutlass13device_kernelINS_4gemm6kernel13GemmUniversalIN4cute5tupleIJiiiiEEENS1_10collective13CollectiveMmaINS1_35MainloopSm100TmaUmmaWarpSpecializedILi4ELi2ELi4ENS5_IJNS4_1CILi2EEENSA_ILi1EEESC_EEEEENS5_IJNSA_ILi128EEESF_NSA_ILi32EEEEEENS_10tfloat32_tENS5_IJlSC_lEEESI_SJ_NS4_8TiledMMAINS4_8MMA_AtomIJNS4_23SM100_MMA_TF32_2x1SM_SSISI_SI_fLi128ELi128ELNS4_4UMMA5MajorE0ELSO_0ELNSN_7ScaleInE0ELSP_0EEEEEENS4_6LayoutINS5_IJSC_SC_SC_EEENS5_IJNSA_ILi0EEESU_SU_EEEEENS5_IJNS4_10UnderscoreESX_SX_EEEEENS4_18SM100_TMA_2SM_LOADENS4_14ComposedLayoutINS4_7SwizzleILi3ELi4ELi3EEENS4_18smem_ptr_flag_bitsILi32EEENSS_INS5_IJNSA_ILi8EEESG_EEENS5_IJSG_SC_EEEEEEEvNS4_8identityES10_S1A_vS1B_EENS_8epilogue10collective18CollectiveEpilogueINS1D_23Sm100TmaWarpSpecializedILi4ELi2ELi16ELb1ELb0EEEJNS5_IJNSA_ILi64EEESF_SG_EEENS5_IJNSS_IS1I_SC_EENSS_INS5_IJNSA_ILi16EEESB_EEENS5_IJSC_S1I_EEEEEEEESI_SJ_SI_SJ_NS1D_6fusion15FusionCallbacksIS1H_NS1Q_17LinearCombinationISI_fSI_fLNS_15FloatRoundStyleE2EEES1J_S1P_JEEENS4_5SM1004TMEM4LOAD26SM100_TMEM_LOAD_32dp32b16xENS4_13SM90_TMA_LOADENS11_INS12_ILi2ELi4ELi3EEES15_NSS_INS5_IJS16_S1L_EEENS5_IJS1L_SC_EEEEEEENS4_39AutoVectorizingCopyWithAssumedAlignmentILi128EEENS4_14SM90_TMA_STOREES25_S27_S27_EEEvvEEEEvNT_6ParamsE,"",@"SHT_CUDA_INFO"
	.sectionflags	@""
	.align	4


	//----- nvinfo : EIATTR_CUDA_API_VERSION
	.align		4
        /*0000*/ 	.byte	0x04, 0x37
        /*0002*/ 	.short	(.L_31 - .L_30)
.L_30:
        /*0004*/ 	.word	0x00000082


	//----- nvinfo : EIATTR_KPARAM_INFO
	.align		4
.L_31:
        /*0008*/ 	.byte	0x04, 0x17
        /*000a*/ 	.short	(.L_33 - .L_32)
.L_32:
        /*000c*/ 	.word	0x00000000
        /*0010*/ 	.short	0x0000
        /*0012*/ 	.short	0x0000
        /*0014*/ 	.byte	0x00, 0xf0, 0x01, 0x20


	//----- nvinfo : EIATTR_AT_ENTRY_FRAGMENTS
	.align		4
.L_33:
        /*0018*/ 	.byte	0x04, 0x4f
        /*001a*/ 	.short	(.L_35 - .L_34)


	//   ....[0]....
.L_34:
        /*001c*/ 	.word	0x00000007


	//----- nvinfo : EIATTR_RESERVED_SMEM_USED
	.align		4
.L_35:
        /*0020*/ 	.byte	0x01, 0x41
	.zero		2


	//----- nvinfo : EIATTR_SPARSE_MMA_MASK
	.align		4
        /*0024*/ 	.byte	0x03, 0x50
        /*0026*/ 	.short	0x0000


	//----- nvinfo : EIATTR_TCGEN05_2CTA_USED
	.align		4
        /*0028*/ 	.byte	0x01, 0x52
	.zero		2


	//----- nvinfo : EIATTR_MAXREG_COUNT
	.align		4
        /*002c*/ 	.byte	0x03, 0x1b
        /*002e*/ 	.short	0x00ff


	//----- nvinfo : EIATTR_NUM_BARRIERS
	.align		4
        /*0030*/ 	.byte	0x02, 0x4c
        /*0032*/ 	.byte	0x07
	.zero		1


	//----- nvinfo : EIATTR_EXTERNS
	.align		4
        /*0034*/ 	.byte	0x04, 0x0f
        /*0036*/ 	.short	(.L_37 - .L_36)


	//   ....[0]....
	.align		4
.L_36:
        /*0038*/ 	.word	index@(__assertfail)


	//----- nvinfo : EIATTR_MERCURY_ISA_VERSION
	.align		4
.L_37:
        /*003c*/ 	.byte	0x03, 0x5f
        /*003e*/ 	.short	0x0101


	//----- nvinfo : EIATTR_INT_WARP_WIDE_INSTR_OFFSETS
	.align		4
        /*0040*/ 	.byte	0x04, 0x31
        /*0042*/ 	.short	(.L_39 - .L_38)


	//   ....[0]....
.L_38:
        /*0044*/ 	.word	0x00000d10


	//   ....[1]....
        /*0048*/ 	.word	0x00000db0


	//   ....[2]....
        /*004c*/ 	.word	0x000020e0


	//   ....[3]....
        /*0050*/ 	.word	0x00003fc0


	//   ....[4]....
        /*0054*/ 	.word	0x00003fe0


	//   ....[5]....
        /*0058*/ 	.word	0x00004010


	//   ....[6]....
        /*005c*/ 	.word	0x00004950


	//   ....[7]....
        /*0060*/ 	.word	0x00004970


	//   ....[8]....
        /*0064*/ 	.word	0x00004a60


	//   ....[9]....
        /*0068*/ 	.word	0x00004b20


	//   ....[10]....
        /*006c*/ 	.word	0x00004b40


	//   ....[11]....
        /*0070*/ 	.word	0x00004c30


	//   ....[12]....
        /*0074*/ 	.word	0x00004d00


	//   ....[13]....
        /*0078*/ 	.word	0x00004d20


	//   ....[14]....
        /*007c*/ 	.word	0x00004e50


	//   ....[15]....
        /*0080*/ 	.word	0x00004fd0


	//   ....[16]....
        /*0084*/ 	.word	0x00004fe0


	//   ....[17]....
        /*0088*/ 	.word	0x00005170


	//----- nvinfo : EIATTR_COOP_GROUP_MASK_REGIDS
	.align		4
.L_39:
        /*008c*/ 	.byte	0x04, 0x29
        /*008e*/ 	.short	(.L_41 - .L_40)


	//   ....[0]....
.L_40:
        /*0090*/ 	.word	0xffffffff


	//   ....[1]....
        /*0094*/ 	.word	0xffffffff


	//   ....[2]....
        /*0098*/ 	.word	0xffffffff


	//   ....[3]....
        /*009c*/ 	.word	0xffffffff


	//   ....[4]....
        /*00a0*/ 	.word	0xffffffff


	//   ....[5]....
        /*00a4*/ 	.word	0xffffffff


	//   ....[6]....
        /*00a8*/ 	.word	0xffffffff


	//   ....[7]....
        /*00ac*/ 	.word	0xffffffff


	//   ....[8]....
        /*00b0*/ 	.word	0xffffffff


	//   ....[9]....
        /*00b4*/ 	.word	0xffffffff


	//   ....[10]....
        /*00b8*/ 	.word	0xffffffff


	//   ....[11]....
        /*00bc*/ 	.word	0xffffffff


	//   ....[12]....
        /*00c0*/ 	.word	0xffffffff


	//   ....[13]....
        /*00c4*/ 	.word	0xffffffff


	//----- nvinfo : EIATTR_COOP_GROUP_INSTR_OFFSETS
	.align		4
.L_41:
        /*00c8*/ 	.byte	0x04, 0x28
        /*00ca*/ 	.short	(.L_43 - .L_42)


	//   ....[0]....
.L_42:
        /*00cc*/ 	.word	0x000000c0


	//   ....[1]....
        /*00d0*/ 	.word	0x00000500


	//   ....[2]....
        /*00d4*/ 	.word	0x00000680


	//   ....[3]....
        /*00d8*/ 	.word	0x00000810


	//   ....[4]....
        /*00dc*/ 	.word	0x00000900


	//   ....[5]....
        /*00e0*/ 	.word	0x00000a60


	//   ....[6]....
        /*00e4*/ 	.word	0x00000bf0


	//   ....[7]....
        /*00e8*/ 	.word	0x00000e30


	//   ....[8]....
        /*00ec*/ 	.word	0x00001fc0


	//   ....[9]....
        /*00f0*/ 	.word	0x00002da0


	//   ....[10]....
        /*00f4*/ 	.word	0x00003270


	//   ....[11]....
        /*00f8*/ 	.word	0x000032a0


	//   ....[12]....
        /*00fc*/ 	.word	0x00003ec0


	//   ....[13]....
        /*0100*/ 	.word	0x000040d0


	//----- nvinfo : EIATTR_VRC_CTA_INIT_COUNT
	.align		4
.L_43:
        /*0104*/ 	.byte	0x02, 0x4a
        /*0106*/ 	.byte	0x80
	.zero		1


	//----- nvinfo : EIATTR_SYSCALL_OFFSETS
	.align		4
        /*0108*/ 	.byte	0x04, 0x46
        /*010a*/ 	.short	(.L_45 - .L_44)


	//   ....[0]....
.L_44:
        /*010c*/ 	.word	0x00005c60


	//   ....[1]....
        /*0110*/ 	.word	0x00005d50


	//   ....[2]....
        /*0114*/ 	.word	0x000064c0


	//   ....[3]....
        /*0118*/ 	.word	0x00006e80


	//   ....[4]....
        /*011c*/ 	.word	0x00007820


	//   ....[5]....
        /*0120*/ 	.word	0x000081c0


	//----- nvinfo : EIATTR_MBARRIER_INSTR_OFFSETS
	.align		4
.L_45:
        /*0124*/ 	.byte	0x04, 0x39
        /*0126*/ 	.short	(.L_47 - .L_46)


	//   ....[0]....
.L_46:
        /*0128*/ 	.word	0x000005f0
        /*012c*/ 	.word	0x000000ff
        /*0130*/ 	.word	0x00000000
        /*0134*/ 	.short	0x0100
        /*0136*/ 	.byte	0x08
	.zero		1


	//   ....[1]....
        /*0138*/ 	.word	0x00000600
        /*013c*/ 	.word	0x000000ff
        /*0140*/ 	.word	0x00000020
        /*0144*/ 	.short	0x0100
        /*0146*/ 	.byte	0x08
	.zero		1


	//   ....[2]....
        /*0148*/ 	.word	0x00000610
        /*014c*/ 	.word	0x000000ff
        /*0150*/ 	.word	0x00000008
        /*0154*/ 	.short	0x0100
        /*0156*/ 	.byte	0x08
	.zero		1


	//   ....[3]....
        /*0158*/ 	.word	0x00000620
        /*015c*/ 	.word	0x000000ff
        /*0160*/ 	.word	0x00000028
        /*0164*/ 	.short	0x0100
        /*0166*/ 	.byte	0x08
	.zero		1


	//   ....[4]....
        /*0168*/ 	.word	0x00000630
        /*016c*/ 	.word	0x000000ff
        /*0170*/ 	.word	0x00000010
        /*0174*/ 	.short	0x0100
        /*0176*/ 	.byte	0x08
	.zero		1


	//   ....[5]....
        /*0178*/ 	.word	0x00000640
        /*017c*/ 	.word	0x000000ff
        /*0180*/ 	.word	0x00000030
        /*0184*/ 	.short	0x0100
        /*0186*/ 	.byte	0x08
	.zero		1


	//   ....[6]....
        /*0188*/ 	.word	0x00000650
        /*018c*/ 	.word	0x000000ff
        /*0190*/ 	.word	0x00000018
        /*0194*/ 	.short	0x0100
        /*0196*/ 	.byte	0x08
	.zero		1


	//   ....[7]....
        /*0198*/ 	.word	0x00000660
        /*019c*/ 	.word	0x000000ff
        /*01a0*/ 	.word	0x00000038
        /*01a4*/ 	.short	0x0100
        /*01a6*/ 	.byte	0x08
	.zero		1


	//   ....[8]....
        /*01a8*/ 	.word	0x00000780
        /*01ac*/ 	.word	0x000000ff
        /*01b0*/ 	.word	0x00000040
        /*01b4*/ 	.short	0x0100
        /*01b6*/ 	.byte	0x09
	.zero		1


	//   ....[9]....
        /*01b8*/ 	.word	0x00000790
        /*01bc*/ 	.word	0x000000ff
        /*01c0*/ 	.word	0x00000060
        /*01c4*/ 	.short	0x0100
        /*01c6*/ 	.byte	0x09
	.zero		1


	//   ....[10]....
        /*01c8*/ 	.word	0x000007a0
        /*01cc*/ 	.word	0x000000ff
        /*01d0*/ 	.word	0x00000048
        /*01d4*/ 	.short	0x0100
        /*01d6*/ 	.byte	0x09
	.zero		1


	//   ....[11]....
        /*01d8*/ 	.word	0x000007b0
        /*01dc*/ 	.word	0x000000ff
        /*01e0*/ 	.word	0x00000068
        /*01e4*/ 	.short	0x0100
        /*01e6*/ 	.byte	0x09
	.zero		1


	//   ....[12]....
        /*01e8*/ 	.word	0x000007c0
        /*01ec*/ 	.word	0x000000ff
        /*01f0*/ 	.word	0x00000050
        /*01f4*/ 	.short	0x0100
        /*01f6*/ 	.byte	0x09
	.zero		1


	//   ....[13]....
        /*01f8*/ 	.word	0x000007d0
        /*01fc*/ 	.word	0x000000ff
        /*0200*/ 	.word	0x00000070
        /*0204*/ 	.short	0x0100
        /*0206*/ 	.byte	0x09
	.zero		1


	//   ....[14]....
        /*0208*/ 	.word	0x000007e0
        /*020c*/ 	.word	0x000000ff
        /*0210*/ 	.word	0x00000058
        /*0214*/ 	.short	0x0100
        /*0216*/ 	.byte	0x09
	.zero		1


	//   ....[15]....
        /*0218*/ 	.word	0x000007f0
        /*021c*/ 	.word	0x000000ff
        /*0220*/ 	.word	0x00000078
        /*0224*/ 	.short	0x0100
        /*0226*/ 	.byte	0x09
	.zero		1


	//   ....[16]....
        /*0228*/ 	.word	0x000008d0
        /*022c*/ 	.word	0x000000ff
        /*0230*/ 	.word	0x00000080
        /*0234*/ 	.short	0x0100
        /*0236*/ 	.byte	0x08
	.zero		1


	//   ....[17]....
        /*0238*/ 	.word	0x000008e0
        /*023c*/ 	.word	0x000000ff
        /*0240*/ 	.word	0x00000088
        /*0244*/ 	.short	0x0100
        /*0246*/ 	.byte	0x08
	.zero		1


	//   ....[18]....
        /*0248*/ 	.word	0x00000a10
        /*024c*/ 	.word	0x000000ff
        /*0250*/ 	.word	0x00000090
        /*0254*/ 	.short	0x0100
        /*0256*/ 	.byte	0x08
	.zero		1


	//   ....[19]....
        /*0258*/ 	.word	0x00000a20
        /*025c*/ 	.word	0x000000ff
        /*0260*/ 	.word	0x000000a0
        /*0264*/ 	.short	0x0100
        /*0266*/ 	.byte	0x08
	.zero		1


	//   ....[20]....
        /*0268*/ 	.word	0x00000a30
        /*026c*/ 	.word	0x000000ff
        /*0270*/ 	.word	0x00000098
        /*0274*/ 	.short	0x0100
        /*0276*/ 	.byte	0x08
	.zero		1


	//   ....[21]....
        /*0278*/ 	.word	0x00000a40
        /*027c*/ 	.word	0x000000ff
        /*0280*/ 	.word	0x000000a8
        /*0284*/ 	.short	0x0100
        /*0286*/ 	.byte	0x08
	.zero		1


	//   ....[22]....
        /*0288*/ 	.word	0x00000b60
        /*028c*/ 	.word	0x000000ff
        /*0290*/ 	.word	0x000000b0
        /*0294*/ 	.short	0x0100
        /*0296*/ 	.byte	0x09
	.zero		1


	//   ....[23]....
        /*0298*/ 	.word	0x00000b70
        /*029c*/ 	.word	0x000000ff
        /*02a0*/ 	.word	0x000000d0
        /*02a4*/ 	.short	0x0100
        /*02a6*/ 	.byte	0x09
	.zero		1


	//   ....[24]....
        /*02a8*/ 	.word	0x00000b80
        /*02ac*/ 	.word	0x000000ff
        /*02b0*/ 	.word	0x000000b8
        /*02b4*/ 	.short	0x0100
        /*02b6*/ 	.byte	0x09
	.zero		1


	//   ....[25]....
        /*02b8*/ 	.word	0x00000b90
        /*02bc*/ 	.word	0x000000ff
        /*02c0*/ 	.word	0x000000d8
        /*02c4*/ 	.short	0x0100
        /*02c6*/ 	.byte	0x09
	.zero		1


	//   ....[26]....
        /*02c8*/ 	.word	0x00000ba0
        /*02cc*/ 	.word	0x000000ff
        /*02d0*/ 	.word	0x000000c0
        /*02d4*/ 	.short	0x0100
        /*02d6*/ 	.byte	0x09
	.zero		1


	//   ....[27]....
        /*02d8*/ 	.word	0x00000bb0
        /*02dc*/ 	.word	0x000000ff
        /*02e0*/ 	.word	0x000000e0
        /*02e4*/ 	.short	0x0100
        /*02e6*/ 	.byte	0x09
	.zero		1


	//   ....[28]....
        /*02e8*/ 	.word	0x00000bc0
        /*02ec*/ 	.word	0x000000ff
        /*02f0*/ 	.word	0x000000c8
        /*02f4*/ 	.short	0x0100
        /*02f6*/ 	.byte	0x09
	.zero		1


	//   ....[29]....
        /*02f8*/ 	.word	0x00000bd0
        /*02fc*/ 	.word	0x000000ff
        /*0300*/ 	.word	0x000000e8
        /*0304*/ 	.short	0x0100
        /*0306*/ 	.byte	0x09
	.zero		1


	//   ....[30]....
        /*0308*/ 	.word	0x00000cc0
        /*030c*/ 	.word	0x000000ff
        /*0310*/ 	.word	0x000000f0
        /*0314*/ 	.short	0x0100
        /*0316*/ 	.byte	0x08
	.zero		1


	//   ....[31]....
        /*0318*/ 	.word	0x00000cd0
        /*031c*/ 	.word	0x000000ff
        /*0320*/ 	.word	0x00000100
        /*0324*/ 	.short	0x0100
        /*0326*/ 	.byte	0x08
	.zero		1


	//   ....[32]....
        /*0328*/ 	.word	0x00000ce0
        /*032c*/ 	.word	0x000000ff
        /*0330*/ 	.word	0x000000f8
        /*0334*/ 	.short	0x0100
        /*0336*/ 	.byte	0x08
	.zero		1


	//   ....[33]....
        /*0338*/ 	.word	0x00000cf0
        /*033c*/ 	.word	0x000000ff
        /*0340*/ 	.word	0x00000108
        /*0344*/ 	.short	0x0100
        /*0346*/ 	.byte	0x08
	.zero		1


	//   ....[34]....
        /*0348*/ 	.word	0x00000de0
        /*034c*/ 	.word	0x000000ff
        /*0350*/ 	.word	0x00000110
        /*0354*/ 	.short	0x0100
        /*0356*/ 	.byte	0x07
	.zero		1


	//   ....[35]....
        /*0358*/ 	.word	0x000017f0
        /*035c*/ 	.word	0x00000003
        /*0360*/ 	.word	0x00000100
        /*0364*/ 	.short	0x010a
        /*0366*/ 	.byte	0xff
	.zero		1


	//   ....[36]....
        /*0368*/ 	.word	0x00001820
        /*036c*/ 	.word	0x00000003
        /*0370*/ 	.word	0x000000f0
        /*0374*/ 	.short	0x0101
        /*0376*/ 	.byte	0xff
	.zero		1


	//   ....[37]....
        /*0378*/ 	.word	0x00001920
        /*037c*/ 	.word	0x000000ff
        /*0380*/ 	.word	0x00000020
        /*0384*/ 	.short	0x010a
        /*0386*/ 	.byte	0x08
	.zero		1


	//   ....[38]....
        /*0388*/ 	.word	0x000019e0
        /*038c*/ 	.word	0x000000ff
        /*0390*/ 	.word	0x00000020
        /*0394*/ 	.short	0x010a
        /*0396*/ 	.byte	0x21
	.zero		1


	//   ....[39]....
        /*0398*/ 	.word	0x00001ba0
        /*039c*/ 	.word	0x000000ff
        /*03a0*/ 	.word	0x00000020
        /*03a4*/ 	.short	0x010a
        /*03a6*/ 	.byte	0x08
	.zero		1


	//   ....[40]....
        /*03a8*/ 	.word	0x00001c80
        /*03ac*/ 	.word	0x000000ff
        /*03b0*/ 	.word	0x00000088
        /*03b4*/ 	.short	0x0101
        /*03b6*/ 	.byte	0x06
	.zero		1


	//   ....[41]....
        /*03b8*/ 	.word	0x00001ca0
        /*03bc*/ 	.word	0x000000ff
        /*03c0*/ 	.word	0x00000020
        /*03c4*/ 	.short	0x010a
        /*03c6*/ 	.byte	0x08
	.zero		1


	//   ....[42]....
        /*03c8*/ 	.word	0x00001d20
        /*03cc*/ 	.word	0x000000ff
        /*03d0*/ 	.word	0x00000020
        /*03d4*/ 	.short	0x010a
        /*03d6*/ 	.byte	0x11
	.zero		1


	//   ....[43]....
        /*03d8*/ 	.word	0x00001eb0
        /*03dc*/ 	.word	0x000000ff
        /*03e0*/ 	.word	0x00000020
        /*03e4*/ 	.short	0x010a
        /*03e6*/ 	.byte	0x08
	.zero		1


	//   ....[44]....
        /*03e8*/ 	.word	0x00001ff0
        /*03ec*/ 	.word	0x00000002
        /*03f0*/ 	.word	0x00000090
        /*03f4*/ 	.short	0x010a
        /*03f6*/ 	.byte	0xff
	.zero		1


	//   ....[45]....
        /*03f8*/ 	.word	0x000020b0
        /*03fc*/ 	.word	0x00000002
        /*0400*/ 	.word	0x00000000
        /*0404*/ 	.short	0x0101
        /*0406*/ 	.byte	0xff
	.zero		1


	//   ....[46]....
        /*0408*/ 	.word	0x00002610
        /*040c*/ 	.word	0x000000ff
        /*0410*/ 	.word	0x00000000
        /*0414*/ 	.short	0x010a
        /*0416*/ 	.byte	0x04
	.zero		1


	//   ....[47]....
        /*0418*/ 	.word	0x000026a0
        /*041c*/ 	.word	0x000000ff
        /*0420*/ 	.word	0x00000000
        /*0424*/ 	.short	0x010a
        /*0426*/ 	.byte	0x04
	.zero		1


	//   ....[48]....
        /*0428*/ 	.word	0x00002730
        /*042c*/ 	.word	0x000000ff
        /*0430*/ 	.word	0x00000000
        /*0434*/ 	.short	0x010a
        /*0436*/ 	.byte	0x04
	.zero		1


	//   ....[49]....
        /*0438*/ 	.word	0x000027d0
        /*043c*/ 	.word	0x00000000
        /*0440*/ 	.word	0x00000000
        /*0444*/ 	.short	0x010a
        /*0446*/ 	.byte	0xff
	.zero		1


	//   ....[50]....
        /*0448*/ 	.word	0x00002900
        /*044c*/ 	.word	0x00000000
        /*0450*/ 	.word	0x000000f0
        /*0454*/ 	.short	0x010a
        /*0456*/ 	.byte	0xff
	.zero		1


	//   ....[51]....
        /*0458*/ 	.word	0x00002970
        /*045c*/ 	.word	0x00000004
        /*0460*/ 	.word	0x00000000
        /*0464*/ 	.short	0x0101
        /*0466*/ 	.byte	0xff
	.zero		1


	//   ....[52]....
        /*0468*/ 	.word	0x00002990
        /*046c*/ 	.word	0x000000ff
        /*0470*/ 	.word	0x000000a0
        /*0474*/ 	.short	0x010a
        /*0476*/ 	.byte	0x05
	.zero		1


	//   ....[53]....
        /*0478*/ 	.word	0x00002ab0
        /*047c*/ 	.word	0x00000000
        /*0480*/ 	.word	0x00000090
        /*0484*/ 	.short	0x010a
        /*0486*/ 	.byte	0xff
	.zero		1


	//   ....[54]....
        /*0488*/ 	.word	0x00002bb0
        /*048c*/ 	.word	0x00000000
        /*0490*/ 	.word	0x00000000
        /*0494*/ 	.short	0x0101
        /*0496*/ 	.byte	0xff
	.zero		1


	//   ....[55]....
        /*0498*/ 	.word	0x00002c40
        /*049c*/ 	.word	0x000000ff
        /*04a0*/ 	.word	0x000000a0
        /*04a4*/ 	.short	0x0106
        /*04a6*/ 	.byte	0x05
	.zero		1


	//   ....[56]....
        /*04a8*/ 	.word	0x00002c60
        /*04ac*/ 	.word	0x000000ff
        /*04b0*/ 	.word	0x000000a0
        /*04b4*/ 	.short	0x010a
        /*04b6*/ 	.byte	0x05
	.zero		1


	//   ....[57]....
        /*04b8*/ 	.word	0x00002cf0
        /*04bc*/ 	.word	0x000000ff
        /*04c0*/ 	.word	0x000000a0
        /*04c4*/ 	.short	0x0106
        /*04c6*/ 	.byte	0x04
	.zero		1


	//   ....[58]....
        /*04c8*/ 	.word	0x00002d30
        /*04cc*/ 	.word	0x00000000
        /*04d0*/ 	.word	0x000000a0
        /*04d4*/ 	.short	0x010a
        /*04d6*/ 	.byte	0xff
	.zero		1


	//   ....[59]....
        /*04d8*/ 	.word	0x00002f70
        /*04dc*/ 	.word	0x000000ff
        /*04e0*/ 	.word	0x00000008
        /*04e4*/ 	.short	0x010a
        /*04e6*/ 	.byte	0x06
	.zero		1


	//   ....[60]....
        /*04e8*/ 	.word	0x00002f90
        /*04ec*/ 	.word	0x000000ff
        /*04f0*/ 	.word	0x00000008
        /*04f4*/ 	.short	0x010a
        /*04f6*/ 	.byte	0x06
	.zero		1


	//   ....[61]....
        /*04f8*/ 	.word	0x00003120
        /*04fc*/ 	.word	0x000000ff
        /*0500*/ 	.word	0x00000008
        /*0504*/ 	.short	0x010a
        /*0506*/ 	.byte	0x06
	.zero		1


	//   ....[62]....
        /*0508*/ 	.word	0x00003140
        /*050c*/ 	.word	0x000000ff
        /*0510*/ 	.word	0x00000008
        /*0514*/ 	.short	0x010a
        /*0516*/ 	.byte	0x06
	.zero		1


	//   ....[63]....
        /*0518*/ 	.word	0x00003200
        /*051c*/ 	.word	0x000000ff
        /*0520*/ 	.word	0x00000000
        /*0524*/ 	.short	0x0101
        /*0526*/ 	.byte	0x07
	.zero		1


	//   ....[64]....
        /*0528*/ 	.word	0x00003540
        /*052c*/ 	.word	0x00000000
        /*0530*/ 	.word	0x00000090
        /*0534*/ 	.short	0x010a
        /*0536*/ 	.byte	0xff
	.zero		1


	//   ....[65]....
        /*0538*/ 	.word	0x00003600
        /*053c*/ 	.word	0x00000000
        /*0540*/ 	.word	0x00000000
        /*0544*/ 	.short	0x0101
        /*0546*/ 	.byte	0xff
	.zero		1


	//   ....[66]....
        /*0548*/ 	.word	0x000036c0
        /*054c*/ 	.word	0x000000ff
        /*0550*/ 	.word	0x00000000
        /*0554*/ 	.short	0x010a
        /*0556*/ 	.byte	0x08
	.zero		1


	//   ....[67]....
        /*0558*/ 	.word	0x000036d0
        /*055c*/ 	.word	0x000000ff
        /*0560*/ 	.word	0x000000d0
        /*0564*/ 	.short	0x010a
        /*0566*/ 	.byte	0x09
	.zero		1


	//   ....[68]....
        /*0568*/ 	.word	0x00003780
        /*056c*/ 	.word	0x000000ff
        /*0570*/ 	.word	0x00000000
        /*0574*/ 	.short	0x010a
        /*0576*/ 	.byte	0x08
	.zero		1


	//   ....[69]....
        /*0578*/ 	.word	0x000038b0
        /*057c*/ 	.word	0x000000ff
        /*0580*/ 	.word	0x00000000
        /*0584*/ 	.short	0x010a
        /*0586*/ 	.byte	0x1e
	.zero		1


	//   ....[70]....
        /*0588*/ 	.word	0x00003bb0
        /*058c*/ 	.word	0x000000ff
        /*0590*/ 	.word	0x00000000
        /*0594*/ 	.short	0x010a
        /*0596*/ 	.byte	0x08
	.zero		1


	//   ....[71]....
        /*0598*/ 	.word	0x00003c40
        /*059c*/ 	.word	0x000000ff
        /*05a0*/ 	.word	0x00000000
        /*05a4*/ 	.short	0x010a
        /*05a6*/ 	.byte	0x08
	.zero		1


	//   ....[72]....
        /*05a8*/ 	.word	0x00003cd0
        /*05ac*/ 	.word	0x000000ff
        /*05b0*/ 	.word	0x00000000
        /*05b4*/ 	.short	0x010a
        /*05b6*/ 	.byte	0x08
	.zero		1


	//   ....[73]....
        /*05b8*/ 	.word	0x00003d70
        /*05bc*/ 	.word	0x00000000
        /*05c0*/ 	.word	0x00000000
        /*05c4*/ 	.short	0x010a
        /*05c6*/ 	.byte	0xff
	.zero		1


	//   ....[74]....
        /*05c8*/ 	.word	0x00003db0
        /*05cc*/ 	.word	0x00000000
        /*05d0*/ 	.word	0x00000000
        /*05d4*/ 	.short	0x010a
        /*05d6*/ 	.byte	0xff
	.zero		1


	//   ....[75]....
        /*05d8*/ 	.word	0x00003e20
        /*05dc*/ 	.word	0x000000ff
        /*05e0*/ 	.word	0x00000000
        /*05e4*/ 	.short	0x0101
        /*05e6*/ 	.byte	0x05
	.zero		1


	//   ....[76]....
        /*05e8*/ 	.word	0x00003e60
        /*05ec*/ 	.word	0x000000ff
        /*05f0*/ 	.word	0x00000110
        /*05f4*/ 	.short	0x010a
        /*05f6*/ 	.byte	0x07
	.zero		1


	//   ....[77]....
        /*05f8*/ 	.word	0x00003eb0
        /*05fc*/ 	.word	0x000000ff
        /*0600*/ 	.word	0x00000000
        /*0604*/ 	.short	0x0101
        /*0606*/ 	.byte	0x05
	.zero		1


	//   ....[78]....
        /*0608*/ 	.word	0x00004300
        /*060c*/ 	.word	0x00000000
        /*0610*/ 	.word	0x00000090
        /*0614*/ 	.short	0x010a
        /*0616*/ 	.byte	0xff
	.zero		1


	//   ....[79]....
        /*0618*/ 	.word	0x000043c0
        /*061c*/ 	.word	0x00000000
        /*0620*/ 	.word	0x00000000
        /*0624*/ 	.short	0x0101
        /*0626*/ 	.byte	0xff
	.zero		1


	//   ....[80]....
        /*0628*/ 	.word	0x000046e0
        /*062c*/ 	.word	0x000000ff
        /*0630*/ 	.word	0x00000088
        /*0634*/ 	.short	0x010a
        /*0636*/ 	.byte	0x07
	.zero		1


	//   ....[81]....
        /*0638*/ 	.word	0x000048d0
        /*063c*/ 	.word	0x000000ff
        /*0640*/ 	.word	0x00000060
        /*0644*/ 	.short	0x010a
        /*0646*/ 	.byte	0x07
	.zero		1


	//   ....[82]....
        /*0648*/ 	.word	0x00004ac0
        /*064c*/ 	.word	0x000000ff
        /*0650*/ 	.word	0x00000040
        /*0654*/ 	.short	0x010b
        /*0656*/ 	.byte	0x07
	.zero		1


	//   ....[83]....
        /*0658*/ 	.word	0x00004ad0
        /*065c*/ 	.word	0x000000ff
        /*0660*/ 	.word	0x00000000
        /*0664*/ 	.short	0x0101
        /*0666*/ 	.byte	0x0e
	.zero		1


	//   ....[84]....
        /*0668*/ 	.word	0x00004af0
        /*066c*/ 	.word	0x000000ff
        /*0670*/ 	.word	0x00000068
        /*0674*/ 	.short	0x010a
        /*0676*/ 	.byte	0x07
	.zero		1


	//   ....[85]....
        /*0678*/ 	.word	0x00004ca0
        /*067c*/ 	.word	0x000000ff
        /*0680*/ 	.word	0x00000048
        /*0684*/ 	.short	0x010b
        /*0686*/ 	.byte	0x07
	.zero		1


	//   ....[86]....
        /*0688*/ 	.word	0x00004cb0
        /*068c*/ 	.word	0x000000ff
        /*0690*/ 	.word	0x00000000
        /*0694*/ 	.short	0x0101
        /*0696*/ 	.byte	0x0e
	.zero		1


	//   ....[87]....
        /*0698*/ 	.word	0x00004cc0
        /*069c*/ 	.word	0x000000ff
        /*06a0*/ 	.word	0x00000070
        /*06a4*/ 	.short	0x010a
        /*06a6*/ 	.byte	0x07
	.zero		1


	//   ....[88]....
        /*06a8*/ 	.word	0x00004ef0
        /*06ac*/ 	.word	0x000000ff
        /*06b0*/ 	.word	0x00000050
        /*06b4*/ 	.short	0x010b
        /*06b6*/ 	.byte	0x07
	.zero		1


	//   ....[89]....
        /*06b8*/ 	.word	0x00004f60
        /*06bc*/ 	.word	0x000000ff
        /*06c0*/ 	.word	0x00000000
        /*06c4*/ 	.short	0x0101
        /*06c6*/ 	.byte	0x0e
	.zero		1


	//   ....[90]....
        /*06c8*/ 	.word	0x00004fa0
        /*06cc*/ 	.word	0x000000ff
        /*06d0*/ 	.word	0x00000078
        /*06d4*/ 	.short	0x010a
        /*06d6*/ 	.byte	0x07
	.zero		1


	//   ....[91]....
        /*06d8*/ 	.word	0x000051d0
        /*06dc*/ 	.word	0x000000ff
        /*06e0*/ 	.word	0x00000058
        /*06e4*/ 	.short	0x010b
        /*06e6*/ 	.byte	0x07
	.zero		1


	//   ....[92]....
        /*06e8*/ 	.word	0x000051f0
        /*06ec*/ 	.word	0x000000ff
        /*06f0*/ 	.word	0x00000000
        /*06f4*/ 	.short	0x0101
        /*06f6*/ 	.byte	0x0d
	.zero		1


	//   ....[93]....
        /*06f8*/ 	.word	0x00005220
        /*06fc*/ 	.word	0x000000ff
        /*0700*/ 	.word	0x00000060
        /*0704*/ 	.short	0x010a
        /*0706*/ 	.byte	0x07
	.zero		1


	//   ....[94]....
        /*0708*/ 	.word	0x00005240
        /*070c*/ 	.word	0x000000ff
        /*0710*/ 	.word	0x00000068
        /*0714*/ 	.short	0x010a
        /*0716*/ 	.byte	0x07
	.zero		1


	//   ....[95]....
        /*0718*/ 	.word	0x00005260
        /*071c*/ 	.word	0x000000ff
        /*0720*/ 	.word	0x00000070
        /*0724*/ 	.short	0x010a
        /*0726*/ 	.byte	0x07
	.zero		1


	//   ....[96]....
        /*0728*/ 	.word	0x000052a0
        /*072c*/ 	.word	0x00000000
        /*0730*/ 	.word	0x00000078
        /*0734*/ 	.short	0x010a
        /*0736*/ 	.byte	0xff
	.zero		1


	//   ....[97]....
        /*0738*/ 	.word	0x00005620
        /*073c*/ 	.word	0x00000000
        /*0740*/ 	.word	0x00000090
        /*0744*/ 	.short	0x010a
        /*0746*/ 	.byte	0xff
	.zero		1


	//   ....[98]....
        /*0748*/ 	.word	0x00005730
        /*074c*/ 	.word	0x00000000
        /*0750*/ 	.word	0x00000000
        /*0754*/ 	.short	0x0101
        /*0756*/ 	.byte	0xff
	.zero		1


	//   ....[99]....
        /*0758*/ 	.word	0x00006180
        /*075c*/ 	.word	0x000000ff
        /*0760*/ 	.word	0x00000040
        /*0764*/ 	.short	0x010a
        /*0766*/ 	.byte	0x30
	.zero		1


	//   ....[100]....
        /*0768*/ 	.word	0x000061c0
        /*076c*/ 	.word	0x00000058
        /*0770*/ 	.word	0x000000b0
        /*0774*/ 	.short	0x010a
        /*0776*/ 	.byte	0xff
	.zero		1


	//   ....[101]....
        /*0778*/ 	.word	0x000062b0
        /*077c*/ 	.word	0x000000ff
        /*0780*/ 	.word	0x00000040
        /*0784*/ 	.short	0x010a
        /*0786*/ 	.byte	0x30
	.zero		1


	//   ....[102]....
        /*0788*/ 	.word	0x000063a0
        /*078c*/ 	.word	0x00000058
        /*0790*/ 	.word	0x000000b0
        /*0794*/ 	.short	0x010a
        /*0796*/ 	.byte	0xff
	.zero		1


	//   ....[103]....
        /*0798*/ 	.word	0x00006bb0
        /*079c*/ 	.word	0x00000000
        /*07a0*/ 	.word	0x00000000
        /*07a4*/ 	.short	0x0101
        /*07a6*/ 	.byte	0xff
	.zero		1


	//   ....[104]....
        /*07a8*/ 	.word	0x00006bc0
        /*07ac*/ 	.word	0x00000003
        /*07b0*/ 	.word	0x00000040
        /*07b4*/ 	.short	0x010a
        /*07b6*/ 	.byte	0xff
	.zero		1


	//   ....[105]....
        /*07b8*/ 	.word	0x00006ca0
        /*07bc*/ 	.word	0x00000003
        /*07c0*/ 	.word	0x00000040
        /*07c4*/ 	.short	0x010a
        /*07c6*/ 	.byte	0xff
	.zero		1


	//   ....[106]....
        /*07c8*/ 	.word	0x00007550
        /*07cc*/ 	.word	0x0000005b
        /*07d0*/ 	.word	0x00000000
        /*07d4*/ 	.short	0x0101
        /*07d6*/ 	.byte	0xff
	.zero		1


	//   ....[107]....
        /*07d8*/ 	.word	0x00007570
        /*07dc*/ 	.word	0x0000005c
        /*07e0*/ 	.word	0x00000040
        /*07e4*/ 	.short	0x010a
        /*07e6*/ 	.byte	0xff
	.zero		1


	//   ....[108]....
        /*07e8*/ 	.word	0x00007640
        /*07ec*/ 	.word	0x0000005c
        /*07f0*/ 	.word	0x00000040
        /*07f4*/ 	.short	0x010a
        /*07f6*/ 	.byte	0xff
	.zero		1


	//   ....[109]....
        /*07f8*/ 	.word	0x00007ef0
        /*07fc*/ 	.word	0x0000005b
        /*0800*/ 	.word	0x00000000
        /*0804*/ 	.short	0x0101
        /*0806*/ 	.byte	0xff
	.zero		1


	//   ....[110]....
        /*0808*/ 	.word	0x00007f10
        /*080c*/ 	.word	0x0000005c
        /*0810*/ 	.word	0x00000040
        /*0814*/ 	.short	0x010a
        /*0816*/ 	.byte	0xff
	.zero		1


	//   ....[111]....
        /*0818*/ 	.word	0x00007fe0
        /*081c*/ 	.word	0x0000005c
        /*0820*/ 	.word	0x00000040
        /*0824*/ 	.short	0x010a
        /*0826*/ 	.byte	0xff
	.zero		1


	//   ....[112]....
        /*0828*/ 	.word	0x000082f0
        /*082c*/ 	.word	0x00000058
        /*0830*/ 	.word	0x00000000
        /*0834*/ 	.short	0x0101
        /*0836*/ 	.byte	0xff
	.zero		1


	//   ....[113]....
        /*0838*/ 	.word	0x000088e0
        /*083c*/ 	.word	0x00000002
        /*0840*/ 	.word	0x00000000
        /*0844*/ 	.short	0x0101
        /*0846*/ 	.byte	0xff
	.zero		1


	//   ....[114]....
        /*0848*/ 	.word	0x00008b50
        /*084c*/ 	.word	0x000000ff
        /*0850*/ 	.word	0x00000000
        /*0854*/ 	.short	0x0101
        /*0856*/ 	.byte	0x04
	.zero		1


	//   ....[115]....
        /*0858*/ 	.word	0x00008b70
        /*085c*/ 	.word	0x00000003
        /*0860*/ 	.word	0x00000100
        /*0864*/ 	.short	0x010a
        /*0866*/ 	.byte	0xff
	.zero		1


	//   ....[116]....
        /*0868*/ 	.word	0x00008bd0
        /*086c*/ 	.word	0x00000002
        /*0870*/ 	.word	0x00000020
        /*0874*/ 	.short	0x010a
        /*0876*/ 	.byte	0xff
	.zero		1


	//   ....[117]....
        /*0878*/ 	.word	0x00008c30
        /*087c*/ 	.word	0x00000002
        /*0880*/ 	.word	0x00000020
        /*0884*/ 	.short	0x010a
        /*0886*/ 	.byte	0xff
	.zero		1


	//   ....[118]....
        /*0888*/ 	.word	0x00008c80
        /*088c*/ 	.word	0x00000002
        /*0890*/ 	.word	0x00000090
        /*0894*/ 	.short	0x010a
        /*0896*/ 	.byte	0xff
	.zero		1


	//   ....[119]....
        /*0898*/ 	.word	0x00008ce0
        /*089c*/ 	.word	0x00000000
        /*08a0*/ 	.word	0x00000000
        /*08a4*/ 	.short	0x010a
        /*08a6*/ 	.byte	0xff
	.zero		1


	//   ....[120]....
        /*08a8*/ 	.word	0x00008d40
        /*08ac*/ 	.word	0x00000000
        /*08b0*/ 	.word	0x00000000
        /*08b4*/ 	.short	0x010a
        /*08b6*/ 	.byte	0xff
	.zero		1


	//   ....[121]....
        /*08b8*/ 	.word	0x00008da0
        /*08bc*/ 	.word	0x00000000
        /*08c0*/ 	.word	0x00000000
        /*08c4*/ 	.short	0x010a
        /*08c6*/ 	.byte	0xff
	.zero		1


	//   ....[122]....
        /*08c8*/ 	.word	0x00008df0
        /*08cc*/ 	.word	0x00000000
        /*08d0*/ 	.word	0x000000f0
        /*08d4*/ 	.short	0x010a
        /*08d6*/ 	.byte	0xff
	.zero		1


	//   ....[123]....
        /*08d8*/ 	.word	0x00008e50
        /*08dc*/ 	.word	0x00000000
        /*08e0*/ 	.word	0x000000a0
        /*08e4*/ 	.short	0x010a
        /*08e6*/ 	.byte	0xff
	.zero		1


	//   ....[124]....
        /*08e8*/ 	.word	0x00008ea0
        /*08ec*/ 	.word	0x00000000
        /*08f0*/ 	.word	0x00000090
        /*08f4*/ 	.short	0x010a
        /*08f6*/ 	.byte	0xff
	.zero		1


	//   ....[125]....
        /*08f8*/ 	.word	0x00008f00
        /*08fc*/ 	.word	0x00000000
        /*0900*/ 	.word	0x000000a0
        /*0904*/ 	.short	0x010a
        /*0906*/ 	.byte	0xff
	.zero		1


	//   ....[126]....
        /*0908*/ 	.word	0x00008f60
        /*090c*/ 	.word	0x00000004
        /*0910*/ 	.word	0x00000008
        /*0914*/ 	.short	0x010a
        /*0916*/ 	.byte	0xff
	.zero		1


	//   ....[127]....
        /*0918*/ 	.word	0x00009040
        /*091c*/ 	.word	0x00000002
        /*0920*/ 	.word	0x00000008
        /*0924*/ 	.short	0x010a
        /*0926*/ 	.byte	0xff
	.zero		1


	//   ....[128]....
        /*0928*/ 	.word	0x00009090
        /*092c*/ 	.word	0x00000000
        /*0930*/ 	.word	0x00000090
        /*0934*/ 	.short	0x010a
        /*0936*/ 	.byte	0xff
	.zero		1


	//   ....[129]....
        /*0938*/ 	.word	0x000090f0
        /*093c*/ 	.word	0x00000000
        /*0940*/ 	.word	0x000000d0
        /*0944*/ 	.short	0x010a
        /*0946*/ 	.byte	0xff
	.zero		1


	//   ....[130]....
        /*0948*/ 	.word	0x00009150
        /*094c*/ 	.word	0x00000000
        /*0950*/ 	.word	0x00000000
        /*0954*/ 	.short	0x010a
        /*0956*/ 	.byte	0xff
	.zero		1


	//   ....[131]....
        /*0958*/ 	.word	0x000091b0
        /*095c*/ 	.word	0x00000000
        /*0960*/ 	.word	0x00000000
        /*0964*/ 	.short	0x010a
        /*0966*/ 	.byte	0xff
	.zero		1


	//   ....[132]....
        /*0968*/ 	.word	0x00009210
        /*096c*/ 	.word	0x00000000
        /*0970*/ 	.word	0x00000000
        /*0974*/ 	.short	0x010a
        /*0976*/ 	.byte	0xff
	.zero		1


	//   ....[133]....
        /*0978*/ 	.word	0x00009270
        /*097c*/ 	.word	0x00000000
        /*0980*/ 	.word	0x00000000
        /*0984*/ 	.short	0x010a
        /*0986*/ 	.byte	0xff
	.zero		1


	//   ....[134]....
        /*0988*/ 	.word	0x000092d0
        /*098c*/ 	.word	0x00000000
        /*0990*/ 	.word	0x00000110
        /*0994*/ 	.short	0x010a
        /*0996*/ 	.byte	0xff
	.zero		1


	//   ....[135]....
        /*0998*/ 	.word	0x00009320
        /*099c*/ 	.word	0x00000000
        /*09a0*/ 	.word	0x00000090
        /*09a4*/ 	.short	0x010a
        /*09a6*/ 	.byte	0xff
	.zero		1


	//   ....[136]....
        /*09a8*/ 	.word	0x00009380
        /*09ac*/ 	.word	0x00000000
        /*09b0*/ 	.word	0x00000088
        /*09b4*/ 	.short	0x010a
        /*09b6*/ 	.byte	0xff
	.zero		1


	//   ....[137]....
        /*09b8*/ 	.word	0x000093e0
        /*09bc*/ 	.word	0x00000003
        /*09c0*/ 	.word	0x00000060
        /*09c4*/ 	.short	0x010a
        /*09c6*/ 	.byte	0xff
	.zero		1


	//   ....[138]....
        /*09c8*/ 	.word	0x00009440
        /*09cc*/ 	.word	0x00000003
        /*09d0*/ 	.word	0x00000068
        /*09d4*/ 	.short	0x010a
        /*09d6*/ 	.byte	0xff
	.zero		1


	//   ....[139]....
        /*09d8*/ 	.word	0x000094a0
        /*09dc*/ 	.word	0x00000003
        /*09e0*/ 	.word	0x00000070
        /*09e4*/ 	.short	0x010a
        /*09e6*/ 	.byte	0xff
	.zero		1


	//   ....[140]....
        /*09e8*/ 	.word	0x00009500
        /*09ec*/ 	.word	0x00000003
        /*09f0*/ 	.word	0x00000078
        /*09f4*/ 	.short	0x010a
        /*09f6*/ 	.byte	0xff
	.zero		1


	//   ....[141]....
        /*09f8*/ 	.word	0x00009560
        /*09fc*/ 	.word	0x00000000
        /*0a00*/ 	.word	0x00000060
        /*0a04*/ 	.short	0x010a
        /*0a06*/ 	.byte	0xff
	.zero		1


	//   ....[142]....
        /*0a08*/ 	.word	0x000095c0
        /*0a0c*/ 	.word	0x00000000
        /*0a10*/ 	.word	0x00000068
        /*0a14*/ 	.short	0x010a
        /*0a16*/ 	.byte	0xff
	.zero		1


	//   ....[143]....
        /*0a18*/ 	.word	0x00009620
        /*0a1c*/ 	.word	0x00000000
        /*0a20*/ 	.word	0x00000070
        /*0a24*/ 	.short	0x010a
        /*0a26*/ 	.byte	0xff
	.zero		1


	//   ....[144]....
        /*0a28*/ 	.word	0x00009670
        /*0a2c*/ 	.word	0x00000000
        /*0a30*/ 	.word	0x00000090
        /*0a34*/ 	.short	0x010a
        /*0a36*/ 	.byte	0xff
	.zero		1


	//   ....[145]....
        /*0a38*/ 	.word	0x000096d0
        /*0a3c*/ 	.word	0x00000000
        /*0a40*/ 	.word	0x00000040
        /*0a44*/ 	.short	0x010a
        /*0a46*/ 	.byte	0xff
	.zero		1


	//   ....[146]....
        /*0a48*/ 	.word	0x00009720
        /*0a4c*/ 	.word	0x00000058
        /*0a50*/ 	.word	0x000000b0
        /*0a54*/ 	.short	0x010a
        /*0a56*/ 	.byte	0xff
	.zero		1


	//   ....[147]....
        /*0a58*/ 	.word	0x00009770
        /*0a5c*/ 	.word	0x00000003
        /*0a60*/ 	.word	0x00000040
        /*0a64*/ 	.short	0x010a
        /*0a66*/ 	.byte	0xff
	.zero		1


	//   ....[148]....
        /*0a68*/ 	.word	0x000097c0
        /*0a6c*/ 	.word	0x0000005c
        /*0a70*/ 	.word	0x00000040
        /*0a74*/ 	.short	0x010a
        /*0a76*/ 	.byte	0xff
	.zero		1


	//   ....[149]....
        /*0a78*/ 	.word	0x00009810
        /*0a7c*/ 	.word	0x0000005c
        /*0a80*/ 	.word	0x00000040
        /*0a84*/ 	.short	0x010a
        /*0a86*/ 	.byte	0xff
	.zero		1


	//----- nvinfo : EIATTR_NUM_MBARRIERS
	.align		4
.L_47:
        /*0a88*/ 	.byte	0x03, 0x38
        /*0a8a*/ 	.short	0x0023


	//----- nvinfo : EIATTR_EXIT_INSTR_OFFSETS
	.align		4
        /*0a8c*/ 	.byte	0x04, 0x1c
        /*0a8e*/ 	.short	(.L_49 - .L_48)


	//   ....[0]....
.L_48:
        /*0a90*/ 	.word	0x00002800


	//   ....[1]....
        /*0a94*/ 	.word	0x00002d00


	//   ....[2]....
        /*0a98*/ 	.word	0x00002d60


	//   ....[3]....
        /*0a9c*/ 	.word	0x000040e0


	//   ....[4]....
        /*0aa0*/ 	.word	0x000052d0


	//   ....[5]....
        /*0aa4*/ 	.word	0x00005310


	//   ....[6]....
        /*0aa8*/ 	.word	0x00008a40


	//   ....[7]....
        /*0aac*/ 	.word	0x00008ac0


	//   ....[8]....
        /*0ab0*/ 	.word	0x00008af0


	//   ....[9]....
        /*0ab4*/ 	.word	0x00008b60


	//----- nvinfo : EIATTR_MAX_THREADS
	.align		4
.L_49:
        /*0ab8*/ 	.byte	0x04, 0x05
        /*0aba*/ 	.short	(.L_51 - .L_50)
.L_50:
        /*0abc*/ 	.word	0x00000100
        /*0ac0*/ 	.word	0x00000001
        /*0ac4*/ 	.word	0x00000001


	//----- nvinfo : EIATTR_CRS_STACK_SIZE
	.align		4
.L_51:
        /*0ac8*/ 	.byte	0x04, 0x1e
        /*0aca*/ 	.short	(.L_53 - .L_52)
.L_52:
        /*0acc*/ 	.word	0x00000000


	//----- nvinfo : EIATTR_CBANK_PARAM_SIZE
	.align		4
.L_53:
        /*0ad0*/ 	.byte	0x03, 0x19
        /*0ad2*/ 	.short	0x0800


	//----- nvinfo : EIATTR_PARAM_CBANK
	.align		4
        /*0ad4*/ 	.byte	0x04, 0x0a
        /*0ad6*/ 	.short	(.L_55 - .L_54)
	.align		4
.L_54:
        /*0ad8*/ 	.word	index@(.nv.constant0._ZN7cutlass13device_kernelINS_4gemm6kernel13GemmUniversalIN4cute5tupleIJiiiiEEENS1_10collective13CollectiveMmaINS1_35MainloopSm100TmaUmmaWarpSpecializedILi4ELi2ELi4ENS5_IJNS4_1CILi2EEENSA_ILi1EEESC_EEEEENS5_IJNSA_ILi128EEESF_NSA_ILi32EEEEEENS_10tfloat32_tENS5_IJlSC_lEEESI_SJ_NS4_8TiledMMAINS4_8MMA_AtomIJNS4_23SM100_MMA_TF32_2x1SM_SSISI_SI_fLi128ELi128ELNS4_4UMMA5MajorE0ELSO_0ELNSN_7ScaleInE0ELSP_0EEEEEENS4_6LayoutINS5_IJSC_SC_SC_EEENS5_IJNSA_ILi0EEESU_SU_EEEEENS5_IJNS4_10UnderscoreESX_SX_EEEEENS4_18SM100_TMA_2SM_LOADENS4_14ComposedLayoutINS4_7SwizzleILi3ELi4ELi3EEENS4_18smem_ptr_flag_bitsILi32EEENSS_INS5_IJNSA_ILi8EEESG_EEENS5_IJSG_SC_EEEEEEEvNS4_8identityES10_S1A_vS1B_EENS_8epilogue10collective18CollectiveEpilogueINS1D_23Sm100TmaWarpSpecializedILi4ELi2ELi16ELb1ELb0EEEJNS5_IJNSA_ILi64EEESF_SG_EEENS5_IJNSS_IS1I_SC_EENSS_INS5_IJNSA_ILi16EEESB_EEENS5_IJSC_S1I_EEEEEEEESI_SJ_SI_SJ_NS1D_6fusion15FusionCallbacksIS1H_NS1Q_17LinearCombinationISI_fSI_fLNS_15FloatRoundStyleE2EEES1J_S1P_JEEENS4_5SM1004TMEM4LOAD26SM100_TMEM_LOAD_32dp32b16xENS4_13SM90_TMA_LOADENS11_INS12_ILi2ELi4ELi3EEES15_NSS_INS5_IJS16_S1L_EEENS5_IJS1L_SC_EEEEEEENS4_39AutoVectorizingCopyWithAssumedAlignmentILi128EEENS4_14SM90_TMA_STOREES25_S27_S27_EEEvvEEEEvNT_6ParamsE)
        /*0adc*/ 	.short	0x0380
        /*0ade*/ 	.short	0x0800


	//----- nvinfo : EIATTR_SW_WAR
	.align		4
.L_55:
        /*0ae0*/ 	.byte	0x04, 0x36
        /*0ae2*/ 	.short	(.L_57 - .L_56)
.L_56:
        /*0ae4*/ 	.word	0x00000008
.L_57:


//--------------------- .nv.callgraph             --------------------------
	.section	.nv.callgraph,"",@"SHT_CUDA_CALLGRAPH"
	.align	4
	.sectionentsize	8
	.align		4
        /*0000*/ 	.word	0x00000000
	.align		4
        /*0004*/ 	.word	0xffffffff
	.align		4
        /*0008*/ 	.word	index@(_ZN7cutlass13device_kernelINS_4gemm6kernel13GemmUniversalIN4cute5tupleIJiiiiEEENS1_10collective13CollectiveMmaINS1_35MainloopSm100TmaUmmaWarpSpecializedILi4ELi2ELi4ENS5_IJNS4_1CILi2EEENSA_ILi1EEESC_EEEEENS5_IJNSA_ILi128EEESF_NSA_ILi32EEEEEENS_10tfloat32_tENS5_IJlSC_lEEESI_SJ_NS4_8TiledMMAINS4_8MMA_AtomIJNS4_23SM100_MMA_TF32_2x1SM_SSISI_SI_fLi128ELi128ELNS4_4UMMA5MajorE0ELSO_0ELNSN_7ScaleInE0ELSP_0EEEEEENS4_6LayoutINS5_IJSC_SC_SC_EEENS5_IJNSA_ILi0EEESU_SU_EEEEENS5_IJNS4_10UnderscoreESX_SX_EEEEENS4_18SM100_TMA_2SM_LOADENS4_14ComposedLayoutINS4_7SwizzleILi3ELi4ELi3EEENS4_18smem_ptr_flag_bitsILi32EEENSS_INS5_IJNSA_ILi8EEESG_EEENS5_IJSG_SC_EEEEEEEvNS4_8identityES10_S1A_vS1B_EENS_8epilogue10collective18CollectiveEpilogueINS1D_23Sm100TmaWarpSpecializedILi4ELi2ELi16ELb1ELb0EEEJNS5_IJNSA_ILi64EEESF_SG_EEENS5_IJNSS_IS1I_SC_EENSS_INS5_IJNSA_ILi16EEESB_EEENS5_IJSC_S1I_EEEEEEEESI_SJ_SI_SJ_NS1D_6fusion15FusionCallbacksIS1H_NS1Q_17LinearCombinationISI_fSI_fLNS_15FloatRoundStyleE2EEES1J_S1P_JEEENS4_5SM1004TMEM4LOAD26SM100_TMEM_LOAD_32dp32b16xENS4_13SM90_TMA_LOADENS11_INS12_ILi2ELi4ELi3EEES15_NSS_INS5_IJS16_S1L_EEENS5_IJS1L_SC_EEEEEEENS4_39AutoVectorizingCopyWithAssumedAlignmentILi128EEENS4_14SM90_TMA_STOREES25_S27_S27_EEEvvEEEEvNT_6ParamsE)
	.align		4
        /*000c*/ 	.word	index@(__assertfail)
	.align		4
        /*0010*/ 	.word	0x00000000
	.align		4
        /*0014*/ 	.word	0xfffffffe
	.align		4
        /*0018*/ 	.word	0x00000000
	.align		4
        /*001c*/ 	.word	0xfffffffd
	.align		4
        /*0020*/ 	.word	0x00000000
	.align		4
        /*0024*/ 	.word	0xfffffffc


//--------------------- .nv.constant4             --------------------------
	.section	.nv.constant4,"a",@progbits
	.align	8
	.align		8
.nv.constant4:
        /*0000*/ 	.dword	__assertfail
	.align		8
        /*0008*/ 	.dword	__unnamed_1
	.align		8
        /*0010*/ 	.dword	__unnamed_2
	.align		8
        /*0018*/ 	.dword	_ZN40_INTERNAL_a43591a5_4_k_cu_dc430a31_104634cuda3std3__45__cpo5beginE
	.align		8
        /*0020*/ 	.dword	_ZN40_INTERNAL_a43591a5_4_k_cu_dc430a31_104634cuda3std3__45__cpo3endE
	.align		8
        /*0028*/ 	.dword	_ZN40_INTERNAL_a43591a5_4_k_cu_dc430a31_104634cuda3std3__45__cpo6cbeginE
	.align		8
        /*0030*/ 	.dword	_ZN40_INTERNAL_a43591a5_4_k_cu_dc430a31_104634cuda3std3__45__cpo4cendE
	.align		8
        /*0038*/ 	.dword	_ZN40_INTERNAL_a43591a5_4_k_cu_dc430a31_104634cuda3std3__442_GLOBAL__N__a43591a5_4_k_cu_dc430a31_104636ignoreE
	.align		8
        /*0040*/ 	.dword	_ZN40_INTERNAL_a43591a5_4_k_cu_dc430a31_104634cuda3std3__419piecewise_constructE
	.align		8
        /*0048*/ 	.dword	_ZN40_INTERNAL_a43591a5_4_k_cu_dc430a31_104634cuda3std3__48in_placeE
	.align		8
        /*0050*/ 	.dword	_ZN40_INTERNAL_a43591a5_4_k_cu_dc430a31_104634cuda3std6ranges3__45__cpo4swapE
	.align		8
        /*0058*/ 	.dword	_ZN40_INTERNAL_a43591a5_4_k_cu_dc430a31_104634cuda3std6ranges3__45__cpo9iter_moveE
	.align		8
        /*0060*/ 	.dword	_ZN40_INTERNAL_a43591a5_4_k_cu_dc430a31_104634cute7productE
	.align		8
        /*0068*/ 	.dword	_ZN40_INTERNAL_a43591a5_4_k_cu_dc430a31_104634cute1_E
	.align		8
        /*0070*/ 	.dword	$str$25
	.align		8
        /*0078*/ 	.dword	$str$26
	.align		8
        /*0080*/ 	.dword	$str$27
	.align		8
        /*0088*/ 	.dword	$str$28


//--------------------- .text._ZN7cutlass13device_kernelINS_4gemm6kernel13GemmUniversalIN4cute5tupleIJiiiiEEENS1_10collective13CollectiveMmaINS1_35MainloopSm100TmaUmmaWarpSpecializedILi4ELi2ELi4ENS5_IJNS4_1CILi2EEENSA_ILi1EEESC_EEEEENS5_IJNSA_ILi128EEESF_NSA_ILi32EEEEEENS_10tfloat32_tENS5_IJlSC_lEEESI_SJ_NS4_8TiledMMAINS4_8MMA_AtomIJNS4_23SM100_MMA_TF32_2x1SM_SSISI_SI_fLi128ELi128ELNS4_4UMMA5MajorE0ELSO_0ELNSN_7ScaleInE0ELSP_0EEEEEENS4_6LayoutINS5_IJSC_SC_SC_EEENS5_IJNSA_ILi0EEESU_SU_EEEEENS5_IJNS4_10UnderscoreESX_SX_EEEEENS4_18SM100_TMA_2SM_LOADENS4_14ComposedLayoutINS4_7SwizzleILi3ELi4ELi3EEENS4_18smem_ptr_flag_bitsILi32EEENSS_INS5_IJNSA_ILi8EEESG_EEENS5_IJSG_SC_EEEEEEEvNS4_8identityES10_S1A_vS1B_EENS_8epilogue10collective18CollectiveEpilogueINS1D_23Sm100TmaWarpSpecializedILi4ELi2ELi16ELb1ELb0EEEJNS5_IJNSA_ILi64EEESF_SG_EEENS5_IJNSS_IS1I_SC_EENSS_INS5_IJNSA_ILi16EEESB_EEENS5_IJSC_S1I_EEEEEEEESI_SJ_SI_SJ_NS1D_6fusion15FusionCallbacksIS1H_NS1Q_17LinearCombinationISI_fSI_fLNS_15FloatRoundStyleE2EEES1J_S1P_JEEENS4_5SM1004TMEM4LOAD26SM100_TMEM_LOAD_32dp32b16xENS4_13SM90_TMA_LOADENS11_INS12_ILi2ELi4ELi3EEES15_NSS_INS5_IJS16_S1L_EEENS5_IJS1L_SC_EEEEEEENS4_39AutoVectorizingCopyWithAssumedAlignmentILi128EEENS4_14SM90_TMA_STOREES25_S27_S27_EEEvvEEEEvNT_6ParamsE --------------------------
	.section	.text._ZN7cutlass13device_kernelINS_4gemm6kernel13GemmUniversalIN4cute5tupleIJiiiiEEENS1_10collective13CollectiveMmaINS1_35MainloopSm100TmaUmmaWarpSpecializedILi4ELi2ELi4ENS5_IJNS4_1CILi2EEENSA_ILi1EEESC_EEEEENS5_IJNSA_ILi128EEESF_NSA_ILi32EEEEEENS_10tfloat32_tENS5_IJlSC_lEEESI_SJ_NS4_8TiledMMAINS4_8MMA_AtomIJNS4_23SM100_MMA_TF32_2x1SM_SSISI_SI_fLi128ELi128ELNS4_4UMMA5MajorE0ELSO_0ELNSN_7ScaleInE0ELSP_0EEEEEENS4_6LayoutINS5_IJSC_SC_SC_EEENS5_IJNSA_ILi0EEESU_SU_EEEEENS5_IJNS4_10UnderscoreESX_SX_EEEEENS4_18SM100_TMA_2SM_LOADENS4_14ComposedLayoutINS4_7SwizzleILi3ELi4ELi3EEENS4_18smem_ptr_flag_bitsILi32EEENSS_INS5_IJNSA_ILi8EEESG_EEENS5_IJSG_SC_EEEEEEEvNS4_8identityES10_S1A_vS1B_EENS_8epilogue10collective18CollectiveEpilogueINS1D_23Sm100TmaWarpSpecializedILi4ELi2ELi16ELb1ELb0EEEJNS5_IJNSA_ILi64EEESF_SG_EEENS5_IJNSS_IS1I_SC_EENSS_INS5_IJNSA_ILi16EEESB_EEENS5_IJSC_S1I_EEEEEEEESI_SJ_SI_SJ_NS1D_6fusion15FusionCallbacksIS1H_NS1Q_17LinearCombinationISI_fSI_fLNS_15FloatRoundStyleE2EEES1J_S1P_JEEENS4_5SM1004TMEM4LOAD26SM100_TMEM_LOAD_32dp32b16xENS4_13SM90_TMA_LOADENS11_INS12_ILi2ELi4ELi3EEES15_NSS_INS5_IJS16_S1L_EEENS5_IJS1L_SC_EEEEEEENS4_39AutoVectorizingCopyWithAssumedAlignmentILi128EEENS4_14SM90_TMA_STOREES25_S27_S27_EEEvvEEEEvNT_6ParamsE,"ax",@progbits
	.align	128
.text._ZN7cutlass13device_kernelINS_4gemm6kernel13GemmUniversalIN4cute5tupleIJiiiiEEENS1_10collective13CollectiveMmaINS1_35MainloopSm100TmaUmmaWarpSpecializedILi4ELi2ELi4ENS5_IJNS4_1CILi2EEENSA_ILi1EEESC_EEEEENS5_IJNSA_ILi128EEESF_NSA_ILi32EEEEEENS_10tfloat32_tENS5_IJlSC_lEEESI_SJ_NS4_8TiledMMAINS4_8MMA_AtomIJNS4_23SM100_MMA_TF32_2x1SM_SSISI_SI_fLi128ELi128ELNS4_4UMMA5MajorE0ELSO_0ELNSN_7ScaleInE0ELSP_0EEEEEENS4_6LayoutINS5_IJSC_SC_SC_EEENS5_IJNSA_ILi0EEESU_SU_EEEEENS5_IJNS4_10UnderscoreESX_SX_EEEEENS4_18SM100_TMA_2SM_LOADENS4_14ComposedLayoutINS4_7SwizzleILi3ELi4ELi3EEENS4_18smem_ptr_flag_bitsILi32EEENSS_INS5_IJNSA_ILi8EEESG_EEENS5_IJSG_SC_EEEEEEEvNS4_8identityES10_S1A_vS1B_EENS_8epilogue10collective18CollectiveEpilogueINS1D_23Sm100TmaWarpSpecializedILi4ELi2ELi16ELb1ELb0EEEJNS5_IJNSA_ILi64EEESF_SG_EEENS5_IJNSS_IS1I_SC_EENSS_INS5_IJNSA_ILi16EEESB_EEENS5_IJSC_S1I_EEEEEEEESI_SJ_SI_SJ_NS1D_6fusion15FusionCallbacksIS1H_NS1Q_17LinearCombinationISI_fSI_fLNS_15FloatRoundStyleE2EEES1J_S1P_JEEENS4_5SM1004TMEM4LOAD26SM100_TMEM_LOAD_32dp32b16xENS4_13SM90_TMA_LOADENS11_INS12_ILi2ELi4ELi3EEES15_NSS_INS5_IJS16_S1L_EEENS5_IJS1L_SC_EEEEEEENS4_39AutoVectorizingCopyWithAssumedAlignmentILi128EEENS4_14SM90_TMA_STOREES25_S27_S27_EEEvvEEEEvNT_6ParamsE:
        .type           _ZN7cutlass13device_kernelINS_4gemm6kernel13GemmUniversalIN4cute5tupleIJiiiiEEENS1_10collective13CollectiveMmaINS1_35MainloopSm100TmaUmmaWarpSpecializedILi4ELi2ELi4ENS5_IJNS4_1CILi2EEENSA_ILi1EEESC_EEEEENS5_IJNSA_ILi128EEESF_NSA_ILi32EEEEEENS_10tfloat32_tENS5_IJlSC_lEEESI_SJ_NS4_8TiledMMAINS4_8MMA_AtomIJNS4_23SM100_MMA_TF32_2x1SM_SSISI_SI_fLi128ELi128ELNS4_4UMMA5MajorE0ELSO_0ELNSN_7ScaleInE0ELSP_0EEEEEENS4_6LayoutINS5_IJSC_SC_SC_EEENS5_IJNSA_ILi0EEESU_SU_EEEEENS5_IJNS4_10UnderscoreESX_SX_EEEEENS4_18SM100_TMA_2SM_LOADENS4_14ComposedLayoutINS4_7SwizzleILi3ELi4ELi3EEENS4_18smem_ptr_flag_bitsILi32EEENSS_INS5_IJNSA_ILi8EEESG_EEENS5_IJSG_SC_EEEEEEEvNS4_8identityES10_S1A_vS1B_EENS_8epilogue10collective18CollectiveEpilogueINS1D_23Sm100TmaWarpSpecializedILi4ELi2ELi16ELb1ELb0EEEJNS5_IJNSA_ILi64EEESF_SG_EEENS5_IJNSS_IS1I_SC_EENSS_INS5_IJNSA_ILi16EEESB_EEENS5_IJSC_S1I_EEEEEEEESI_SJ_SI_SJ_NS1D_6fusion15FusionCallbacksIS1H_NS1Q_17LinearCombinationISI_fSI_fLNS_15FloatRoundStyleE2EEES1J_S1P_JEEENS4_5SM1004TMEM4LOAD26SM100_TMEM_LOAD_32dp32b16xENS4_13SM90_TMA_LOADENS11_INS12_ILi2ELi4ELi3EEES15_NSS_INS5_IJS16_S1L_EEENS5_IJS1L_SC_EEEEEEENS4_39AutoVectorizingCopyWithAssumedAlignmentILi128EEENS4_14SM90_TMA_STOREES25_S27_S27_EEEvvEEEEvNT_6ParamsE,@function
        .size           _ZN7cutlass13device_kernelINS_4gemm6kernel13GemmUniversalIN4cute5tupleIJiiiiEEENS1_10collective13CollectiveMmaINS1_35MainloopSm100TmaUmmaWarpSpecializedILi4ELi2ELi4ENS5_IJNS4_1CILi2EEENSA_ILi1EEESC_EEEEENS5_IJNSA_ILi128EEESF_NSA_ILi32EEEEEENS_10tfloat32_tENS5_IJlSC_lEEESI_SJ_NS4_8TiledMMAINS4_8MMA_AtomIJNS4_23SM100_MMA_TF32_2x1SM_SSISI_SI_fLi128ELi128ELNS4_4UMMA5MajorE0ELSO_0ELNSN_7ScaleInE0ELSP_0EEEEEENS4_6LayoutINS5_IJSC_SC_SC_EEENS5_IJNSA_ILi0EEESU_SU_EEEEENS5_IJNS4_10UnderscoreESX_SX_EEEEENS4_18SM100_TMA_2SM_LOADENS4_14ComposedLayoutINS4_7SwizzleILi3ELi4ELi3EEENS4_18smem_ptr_flag_bitsILi32EEENSS_INS5_IJNSA_ILi8EEESG_EEENS5_IJSG_SC_EEEEEEEvNS4_8identityES10_S1A_vS1B_EENS_8epilogue10collective18CollectiveEpilogueINS1D_23Sm100TmaWarpSpecializedILi4ELi2ELi16ELb1ELb0EEEJNS5_IJNSA_ILi64EEESF_SG_EEENS5_IJNSS_IS1I_SC_EENSS_INS5_IJNSA_ILi16EEESB_EEENS5_IJSC_S1I_EEEEEEEESI_SJ_SI_SJ_NS1D_6fusion15FusionCallbacksIS1H_NS1Q_17LinearCombinationISI_fSI_fLNS_15FloatRoundStyleE2EEES1J_S1P_JEEENS4_5SM1004TMEM4LOAD26SM100_TMEM_LOAD_32dp32b16xENS4_13SM90_TMA_LOADENS11_INS12_ILi2ELi4ELi3EEES15_NSS_INS5_IJS16_S1L_EEENS5_IJS1L_SC_EEEEEEENS4_39AutoVectorizingCopyWithAssumedAlignmentILi128EEENS4_14SM90_TMA_STOREES25_S27_S27_EEEvvEEEEvNT_6ParamsE,(.L_x_197 - _ZN7cutlass13device_kernelINS_4gemm6kernel13GemmUniversalIN4cute5tupleIJiiiiEEENS1_10collective13CollectiveMmaINS1_35MainloopSm100TmaUmmaWarpSpecializedILi4ELi2ELi4ENS5_IJNS4_1CILi2EEENSA_ILi1EEESC_EEEEENS5_IJNSA_ILi128EEESF_NSA_ILi32EEEEEENS_10tfloat32_tENS5_IJlSC_lEEESI_SJ_NS4_8TiledMMAINS4_8MMA_AtomIJNS4_23SM100_MMA_TF32_2x1SM_SSISI_SI_fLi128ELi128ELNS4_4UMMA5MajorE0ELSO_0ELNSN_7ScaleInE0ELSP_0EEEEEENS4_6LayoutINS5_IJSC_SC_SC_EEENS5_IJNSA_ILi0EEESU_SU_EEEEENS5_IJNS4_10UnderscoreESX_SX_EEEEENS4_18SM100_TMA_2SM_LOADENS4_14ComposedLayoutINS4_7SwizzleILi3ELi4ELi3EEENS4_18smem_ptr_flag_bitsILi32EEENSS_INS5_IJNSA_ILi8EEESG_EEENS5_IJSG_SC_EEEEEEEvNS4_8identityES10_S1A_vS1B_EENS_8epilogue10collective18CollectiveEpilogueINS1D_23Sm100TmaWarpSpecializedILi4ELi2ELi16ELb1ELb0EEEJNS5_IJNSA_ILi64EEESF_SG_EEENS5_IJNSS_IS1I_SC_EENSS_INS5_IJNSA_ILi16EEESB_EEENS5_IJSC_S1I_EEEEEEEESI_SJ_SI_SJ_NS1D_6fusion15FusionCallbacksIS1H_NS1Q_17LinearCombinationISI_fSI_fLNS_15FloatRoundStyleE2EEES1J_S1P_JEEENS4_5SM1004TMEM4LOAD26SM100_TMEM_LOAD_32dp32b16xENS4_13SM90_TMA_LOADENS11_INS12_ILi2ELi4ELi3EEES15_NSS_INS5_IJS16_S1L_EEENS5_IJS1L_SC_EEEEEEENS4_39AutoVectorizingCopyWithAssumedAlignmentILi128EEENS4_14SM90_TMA_STOREES25_S27_S27_EEEvvEEEEvNT_6ParamsE)
        .other          _ZN7cutlass13device_kernelINS_4gemm6kernel13GemmUniversalIN4cute5tupleIJiiiiEEENS1_10collective13CollectiveMmaINS1_35MainloopSm100TmaUmmaWarpSpecializedILi4ELi2ELi4ENS5_IJNS4_1CILi2EEENSA_ILi1EEESC_EEEEENS5_IJNSA_ILi128EEESF_NSA_ILi32EEEEEENS_10tfloat32_tENS5_IJlSC_lEEESI_SJ_NS4_8TiledMMAINS4_8MMA_AtomIJNS4_23SM100_MMA_TF32_2x1SM_SSISI_SI_fLi128ELi128ELNS4_4UMMA5MajorE0ELSO_0ELNSN_7ScaleInE0ELSP_0EEEEEENS4_6LayoutINS5_IJSC_SC_SC_EEENS5_IJNSA_ILi0EEESU_SU_EEEEENS5_IJNS4_10UnderscoreESX_SX_EEEEENS4_18SM100_TMA_2SM_LOADENS4_14ComposedLayoutINS4_7SwizzleILi3ELi4ELi3EEENS4_18smem_ptr_flag_bitsILi32EEENSS_INS5_IJNSA_ILi8EEESG_EEENS5_IJSG_SC_EEEEEEEvNS4_8identityES10_S1A_vS1B_EENS_8epilogue10collective18CollectiveEpilogueINS1D_23Sm100TmaWarpSpecializedILi4ELi2ELi16ELb1ELb0EEEJNS5_IJNSA_ILi64EEESF_SG_EEENS5_IJNSS_IS1I_SC_EENSS_INS5_IJNSA_ILi16EEESB_EEENS5_IJSC_S1I_EEEEEEEESI_SJ_SI_SJ_NS1D_6fusion15FusionCallbacksIS1H_NS1Q_17LinearCombinationISI_fSI_fLNS_15FloatRoundStyleE2EEES1J_S1P_JEEENS4_5SM1004TMEM4LOAD26SM100_TMEM_LOAD_32dp32b16xENS4_13SM90_TMA_LOADENS11_INS12_ILi2ELi4ELi3EEES15_NSS_INS5_IJS16_S1L_EEENS5_IJS1L_SC_EEEEEEENS4_39AutoVectorizingCopyWithAssumedAlignmentILi128EEENS4_14SM90_TMA_STOREES25_S27_S27_EEEvvEEEEvNT_6ParamsE,@"STO_CUDA_ENTRY STV_DEFAULT"
_ZN7cutlass13device_kernelINS_4gemm6kernel13GemmUniversalIN4cute5tupleIJiiiiEEENS1_10collective13CollectiveMmaINS1_35MainloopSm100TmaUmmaWarpSpecializedILi4ELi2ELi4ENS5_IJNS4_1CILi2EEENSA_ILi1EEESC_EEEEENS5_IJNSA_ILi128EEESF_NSA_ILi32EEEEEENS_10tfloat32_tENS5_IJlSC_lEEESI_SJ_NS4_8TiledMMAINS4_8MMA_AtomIJNS4_23SM100_MMA_TF32_2x1SM_SSISI_SI_fLi128ELi128ELNS4_4UMMA5MajorE0ELSO_0ELNSN_7ScaleInE0ELSP_0EEEEEENS4_6LayoutINS5_IJSC_SC_SC_EEENS5_IJNSA_ILi0EEESU_SU_EEEEENS5_IJNS4_10UnderscoreESX_SX_EEEEENS4_18SM100_TMA_2SM_LOADENS4_14ComposedLayoutINS4_7SwizzleILi3ELi4ELi3EEENS4_18smem_ptr_flag_bitsILi32EEENSS_INS5_IJNSA_ILi8EEESG_EEENS5_IJSG_SC_EEEEEEEvNS4_8identityES10_S1A_vS1B_EENS_8epilogue10collective18CollectiveEpilogueINS1D_23Sm100TmaWarpSpecializedILi4ELi2ELi16ELb1ELb0EEEJNS5_IJNSA_ILi64EEESF_SG_EEENS5_IJNSS_IS1I_SC_EENSS_INS5_IJNSA_ILi16EEESB_EEENS5_IJSC_S1I_EEEEEEEESI_SJ_SI_SJ_NS1D_6fusion15FusionCallbacksIS1H_NS1Q_17LinearCombinationISI_fSI_fLNS_15FloatRoundStyleE2EEES1J_S1P_JEEENS4_5SM1004TMEM4LOAD26SM100_TMEM_LOAD_32dp32b16xENS4_13SM90_TMA_LOADENS11_INS12_ILi2ELi4ELi3EEES15_NSS_INS5_IJS16_S1L_EEENS5_IJS1L_SC_EEEEEEENS4_39AutoVectorizingCopyWithAssumedAlignmentILi128EEENS4_14SM90_TMA_STOREES25_S27_S27_EEEvvEEEEvNT_6ParamsE:
[----:B------:R-:W1:Y:S01]  /*0000*/  LDC R1, c[0x0][0x37c] ;  /* 0x0000df00ff017b82 */ /* 0x000e620000000800 */
[----:B------:R-:W2:Y:S01]  /*0010*/  S2R R81, SR_TID.X ;  /* 0x0000000000517919 */ /* 0x000ea20000002100 */
[----:B------:R-:W3:Y:S06]  /*0020*/  LDCU.64 UR6, c[0x0][0x890] ;  /* 0x00011200ff0677ac */ /* 0x000eec0008000a00 */
[----:B------:R-:W4:Y:S01]  /*0030*/  S2UR UR37, SR_CgaCtaId ;  /* 0x00000000002579c3 */ /* 0x000f220000008800 */
[----:B------:R-:W-:Y:S02]  /*0040*/  PRMT R67, RZ, 0x7610, R67 ;  /* 0x00007610ff437816 */ /* 0x000fe40000000043 */
[----:B------:R-:W-:Y:S01]  /*0050*/  ELECT P1, URZ, PT ;  /* 0x0000000000ff782f */ /* 0x000fe20003820000 */
[----:B------:R-:W1:Y:S01]  /*0060*/  LDCU.64 UR46, c[0x0][0x358] ;  /* 0x00006b00ff2e77ac */ /* 0x000e620008000a00 */
[----:B---3--:R-:W-:-:S04]  /*0070*/  UISETP.NE.U32.AND UP0, UPT, UR6, URZ, UPT ;  /* 0x000000ff0600728c */ /* 0x008fc8000bf05070 */
[----:B------:R-:W-:Y:S02]  /*0080*/  UISETP.NE.AND.EX UP0, UPT, UR7, URZ, UPT, UP0 ;  /* 0x000000ff0700728c */ /* 0x000fe4000bf05300 */
[----:B----4-:R-:W-:Y:S02]  /*0090*/  ULOP3.LUT UR5, UR37, 0x1, URZ, 0xc0, !UPT ;  /* 0x0000000125057892 */ /* 0x010fe4000f8ec0ff */
[----:B------:R-:W-:Y:S01]  /*00a0*/  ULOP3.LUT UR4, UR37, 0x1, URZ, 0x3c, !UPT ;  /* 0x0000000125047892 */ /* 0x000fe2000f8e3cff */
[----:B--2---:R-:W-:-:S05]  /*00b0*/  SHF.R.U32.HI R72, RZ, 0x5, R81 ;  /* 0x00000005ff487819 */ /* 0x004fca0000011651 */
[----:B------:R-:W2:Y:S02]  /*00c0*/  SHFL.IDX PT, R0, R72, RZ, 0x1f ;  /* 0x00001fff48007589 */ /* 0x000ea400000e0000 */
[----:B--2---:R-:W-:Y:S01]  /*00d0*/  R2UR UR10, R0 ;  /* 0x00000000000a72ca */ /* 0x004fe200000e0000 */
[----:B-1----:R-:W-:-:S14]  /*00e0*/  BRA.U UP0, `(.L_x_0) ;  /* 0x00000001002c7547 */ /* 0x002fdc000b800000 */
[----:B------:R-:W1:Y:S02]  /*00f0*/  LDCU.64 UR8, c[0x0][0x888] ;  /* 0x00011100ff0877ac */ /* 0x000e640008000a00 */
[----:B-1----:R-:W-:-:S04]  /*0100*/  UISETP.NE.U32.AND UP0, UPT, UR8, URZ, UPT ;  /* 0x000000ff0800728c */ /* 0x002fc8000bf05070 */
[----:B------:R-:W-:-:S09]  /*0110*/  UISETP.NE.AND.EX UP0, UPT, UR9, URZ, UPT, UP0 ;  /* 0x000000ff0900728c */ /* 0x000fd2000bf05300 */
[----:B------:R-:W-:Y:S05]  /*0120*/  BRA.U !UP0, `(.L_x_1) ;  /* 0x0000000108107547 */ /* 0x000fea000b800000 */
[----:B------:R-:W1:Y:S02]  /*0130*/  LDC.64 R2, c[0x0][0x888] ;  /* 0x00022200ff027b82 */ /* 0x000e640000000a00 */
[----:B-1----:R1:W5:Y:S01]  /*0140*/  LDG.E R35, desc[UR46][R2.64] ;  /* 0x0000002e02237981 */ /* 0x002362000c1e1900 */
[----:B------:R-:W-:Y:S01]  /*0150*/  HFMA2 R67, -RZ, RZ, 0, 5.9604644775390625e-08 ;  /* 0x00000001ff437431 */ /* 0x000fe200000001ff */
[----:B------:R-:W-:Y:S05]  /*0160*/  BRA `(.L_x_0) ;  /* 0x00000000000c7947 */ /* 0x000fea0003800000 */
.L_x_1:
[----:B------:R-:W1:Y:S01]  /*0170*/  LDCU UR8, c[0x0][0x880] ;  /* 0x00011000ff0877ac */ /* 0x000e620008000800 */
[----:B------:R-:W-:Y:S01]  /*0180*/  HFMA2 R67, -RZ, RZ, 0, 5.9604644775390625e-08 ;  /* 0x00000001ff437431 */ /* 0x000fe200000001ff */
[----:B-1----:R-:W-:-:S07]  /*0190*/  MOV R35, UR8 ;  /* 0x0000000800237c02 */ /* 0x002fce0008000f00 */
.L_x_0:
[----:B------:R-:W2:Y:S02]  /*01a0*/  LDCU.64 UR8, c[0x0][0x8b0] ;  /* 0x00011600ff0877ac */ /* 0x000ea40008000a00 */
[----:B--2---:R-:W-:-:S04]  /*01b0*/  UISETP.NE.U32.AND UP0, UPT, UR8, URZ, UPT ;  /* 0x000000ff0800728c */ /* 0x004fc8000bf05070 */
[----:B------:R-:W-:-:S09]  /*01c0*/  UISETP.NE.AND.EX UP0, UPT, UR9, URZ, UPT, UP0 ;  /* 0x000000ff0900728c */ /* 0x000fd2000bf05300 */
[----:B------:R-:W-:Y:S05]  /*01d0*/  BRA.U UP0, `(.L_x_2) ;  /* 0x0000000100247547 */ /* 0x000fea000b800000 */
[----:B------:R-:W2:Y:S02]  /*01e0*/  LDCU.64 UR8, c[0x0][0x8a8] ;  /* 0x00011500ff0877ac */ /* 0x000ea40008000a00 */
[----:B--2---:R-:W-:-:S04]  /*01f0*/  UISETP.NE.U32.AND UP0, UPT, UR8, URZ, UPT ;  /* 0x000000ff0800728c */ /* 0x004fc8000bf05070 */
[----:B------:R-:W-:-:S09]  /*0200*/  UISETP.NE.AND.EX UP0, UPT, UR9, URZ, UPT, UP0 ;  /* 0x000000ff0900728c */ /* 0x000fd2000bf05300 */
[----:B------:R-:W-:Y:S05]  /*0210*/  BRA.U !UP0, `(.L_x_3) ;  /* 0x00000001080c7547 */ /* 0x000fea000b800000 */
[----:B------:R-:W2:Y:S02]  /*0220*/  LDC.64 R32, c[0x0][0x8a8] ;  /* 0x00022a00ff207b82 */ /* 0x000ea40000000a00 */
[----:B--2---:R2:W5:Y:S01]  /*0230*/  LDG.E R32, desc[UR46][R32.64] ;  /* 0x0000002e20207981 */ /* 0x004562000c1e1900 */
[----:B------:R-:W-:Y:S05]  /*0240*/  BRA `(.L_x_2) ;  /* 0x0000000000087947 */ /* 0x000fea0003800000 */
.L_x_3:
[----:B------:R-:W2:Y:S02]  /*0250*/  LDCU UR8, c[0x0][0x8a0] ;  /* 0x00011400ff0877ac */ /* 0x000ea40008000800 */
[----:B--2---:R-:W-:Y:S02]  /*0260*/  MOV R32, UR8 ;  /* 0x0000000800207c02 */ /* 0x004fe40008000f00 */
.L_x_2:
[----:B------:R-:W-:Y:S01]  /*0270*/  IMAD.U32 R0, RZ, RZ, UR10 ;  /* 0x0000000aff007e24 */ /* 0x000fe2000f8e00ff */
[----:B------:R-:W-:Y:S04]  /*0280*/  BSSY.RECONVERGENT B0, `(.L_x_4) ;  /* 0x000000c000007945 */ /* 0x000fe80003800200 */
[C---:B------:R-:W-:Y:S02]  /*0290*/  ISETP.NE.OR P2, PT, R0.reuse, 0x1, !P1 ;  /* 0x000000010000780c */ /* 0x040fe40004f45670 */
[----:B------:R-:W-:-:S11]  /*02a0*/  ISETP.NE.OR P0, PT, R0, 0x3, !P1 ;  /* 0x000000030000780c */ /* 0x000fd60004f05670 */
[----:B------:R-:W-:Y:S05]  /*02b0*/  @P2 BRA `(.L_x_5) ;  /* 0x0000000000202947 */ /* 0x000fea0003800000 */
[----:B------:R-:W3:Y:S02]  /*02c0*/  LDCU.64 UR8, c[0x0][0x348] ;  /* 0x00006900ff0877ac */ /* 0x000ee40008000a00 */
[----:B---3--:R-:W-:Y:S02]  /*02d0*/  UIADD3 UR12, UP1, UPT, UR8, 0x80, URZ ;  /* 0x00000080080c7890 */ /* 0x008fe4000ff3e0ff */
[----:B------:R-:W-:Y:S02]  /*02e0*/  UIADD3 UR8, UP0, UPT, UR8, 0x180, URZ ;  /* 0x0000018008087890 */ /* 0x000fe4000ff1e0ff */
[----:B------:R-:W-:Y:S02]  /*02f0*/  UIADD3.X UR13, UPT, UPT, URZ, UR9, URZ, UP1, !UPT ;  /* 0x00000009ff0d7290 */ /* 0x000fe40008ffe4ff */
[----:B------:R-:W-:-:S07]  /*0300*/  UIADD3.X UR9, UPT, UPT, URZ, UR9, URZ, UP0, !UPT ;  /* 0x00000009ff097290 */ /* 0x000fce00087fe4ff */
[----:B------:R3:W-:Y:S02]  /*0310*/  UTMACCTL.PF [UR12] ;  /* 0x000000000c0079b9 */ /* 0x0007e40008040000 */
[----:B------:R3:W-:Y:S02]  /*0320*/  UTMACCTL.PF [UR8] ;  /* 0x00000000080079b9 */ /* 0x0007e40008040000 */
[----:B---3--:R-:W-:Y:S01]  /*0330*/  NOP ;  /* 0x0000000000007918 */ /* 0x008fe20000000000 */
.L_x_5:
[----:B------:R-:W-:Y:S05]  /*0340*/  BSYNC.RECONVERGENT B0 ;  /* 0x0000000000007941 */ /* 0x000fea0003800200 */
.L_x_4:
[----:B------:R-:W-:Y:S04]  /*0350*/  BSSY.RECONVERGENT B0, `(.L_x_6) ;  /* 0x000000a000007945 */ /* 0x000fe80003800200 */
        /* <DEDUP_REMOVED lines=9> */
.L_x_7:
[----:B------:R-:W-:Y:S05]  /*03f0*/  BSYNC.RECONVERGENT B0 ;  /* 0x0000000000007941 */ /* 0x000fea0003800200 */
.L_x_6:
[----:B------:R-:W3:Y:S01]  /*0400*/  LDCU.64 UR8, c[0x0][0x888] ;  /* 0x00011100ff0877ac */ /* 0x000ee20008000a00 */
[----:B------:R-:W-:Y:S02]  /*0410*/  UISETP.EQ.U32.AND UP1, UPT, UR6, URZ, UPT ;  /* 0x000000ff0600728c */ /* 0x000fe4000bf22070 */
[----:B------:R-:W-:Y:S02]  /*0420*/  UPLOP3.LUT UP5, UPT, UPT, UPT, UPT, 0x80, 0x8 ;  /* 0x000000000008789c */ /* 0x000fe40003faf070 */
[----:B---3--:R-:W-:-:S04]  /*0430*/  UISETP.NE.U32.AND UP0, UPT, UR8, URZ, UPT ;  /* 0x000000ff0800728c */ /* 0x008fc8000bf05070 */
[----:B------:R-:W-:-:S04]  /*0440*/  UISETP.NE.AND.EX UP0, UPT, UR9, URZ, UPT, UP0 ;  /* 0x000000ff0900728c */ /* 0x000fc8000bf05300 */
[----:B------:R-:W-:-:S04]  /*0450*/  UISETP.EQ.OR.EX UP2, UPT, UR7, URZ, !UP0, UP1 ;  /* 0x000000ff0700728c */ /* 0x000fc8000c742710 */
[----:B------:R-:W-:-:S05]  /*0460*/  UP2UR UR50, UPR, URZ, 0x4 ;  /* 0x00000004ff327883 */ /* 0x000fca0008000000 */
[----:B------:R-:W-:Y:S07]  /*0470*/  BRA.U !UP2, `(.L_x_8) ;  /* 0x000000010a207547 */ /* 0x000fee000b800000 */
[----:B------:R-:W-:Y:S01]  /*0480*/  UISETP.NE.U32.AND UP2, UPT, UR6, URZ, UPT ;  /* 0x000000ff0600728c */ /* 0x000fe2000bf45070 */
[----:B-----5:R-:W-:Y:S01]  /*0490*/  FSETP.NEU.AND P0, PT, R35, RZ, PT ;  /* 0x000000ff2300720b */ /* 0x020fe20003f0d000 */
[----:B------:R-:W-:Y:S02]  /*04a0*/  USEL UR6, URZ, 0xffffffff, UP0 ;  /* 0xffffffffff067887 */ /* 0x000fe40008000000 */
[----:B------:R-:W-:-:S10]  /*04b0*/  UISETP.NE.AND.EX UP2, UPT, UR7, URZ, UPT, UP2 ;  /* 0x000000ff0700728c */ /* 0x000fd4000bf45320 */
[----:B------:R-:W-:Y:S01]  /*04c0*/  VOTEU.ANY UP1, P0 ;  /* 0x0000000000ff7886 */ /* 0x000fe20000020100 */
[----:B------:R-:W-:-:S04]  /*04d0*/  @!UP2 USEL UR6, URZ, 0xffffffff, UP1 ;  /* 0xffffffffff06a887 */ /* 0x000fc80008800000 */
[----:B------:R-:W-:-:S04]  /*04e0*/  ULOP3.LUT UR6, UR6, 0x1, URZ, 0xc0, !UPT ;  /* 0x0000000106067892 */ /* 0x000fc8000f8ec0ff */
[----:B------:R-:W-:-:S11]  /*04f0*/  UISETP.NE.U32.AND UP5, UPT, UR6, 0x1, UPT ;  /* 0x000000010600788c */ /* 0x000fd6000bfa5070 */
.L_x_8:
[----:B------:R-:W3:Y:S01]  /*0500*/  SHFL.IDX PT, R0, R72, RZ, 0x1f ;  /* 0x00001fff48007589 */ /* 0x000ee200000e0000 */
[----:B------:R-:W-:-:S04]  /*0510*/  UISETP.NE.AND UP1, UPT, UR10, 0x2, UPT ;  /* 0x000000020a00788c */ /* 0x000fc8000bf25270 */
[----:B------:R-:W-:Y:S02]  /*0520*/  UISETP.EQ.AND UP2, UPT, UR5, URZ, !UP1 ;  /* 0x000000ff0500728c */ /* 0x000fe4000cf42270 */
[----:B------:R-:W-:-:S04]  /*0530*/  USEL UR6, URZ, 0x1, UP1 ;  /* 0x00000001ff067887 */ /* 0x000fc80008800000 */
[----:B------:R-:W-:Y:S02]  /*0540*/  PLOP3.LUT P5, PT, P1, PT, UP2, 0x80, 0x8 ;  /* 0x000000000008781c */ /* 0x000fe40000faf028 */
[----:B---3--:R-:W-:-:S13]  /*0550*/  ISETP.NE.AND P0, PT, R0, RZ, PT ;  /* 0x000000ff0000720c */ /* 0x008fda0003f05270 */
[----:B------:R-:W-:Y:S05]  /*0560*/  @P0 BRA `(.L_x_9) ;  /* 0x0000000000440947 */ /* 0x000fea0003800000 */
[----:B------:R-:W-:Y:S01]  /*0570*/  UMOV UR8, 0x400 ;  /* 0x0000040000087882 */ /* 0x000fe20000000000 */
[----:B------:R-:W-:Y:S01]  /*0580*/  UMOV UR7, 0x1 ;  /* 0x0000000100077882 */ /* 0x000fe20000000000 */
[----:B------:R-:W-:Y:S02]  /*0590*/  ULEA UR8, UR37, UR8, 0x18 ;  /* 0x0000000825087291 */ /* 0x000fe4000f8ec0ff */
[----:B------:R-:W-:-:S04]  /*05a0*/  UIADD3 UR12, UPT, UPT, -UR7, 0x100000, URZ ;  /* 0x00100000070c7890 */ /* 0x000fc8000fffe1ff */
[----:B------:R-:W-:Y:S02]  /*05b0*/  USHF.L.U32 UR13, UR12, 0xb, URZ ;  /* 0x0000000b0c0d7899 */ /* 0x000fe400080006ff */
[----:B------:R-:W-:Y:S01]  /*05c0*/  USHF.L.U32 UR12, UR12, 0x1, URZ ;  /* 0x000000010c0c7899 */ /* 0x000fe200080006ff */
[----:B------:R-:W-:Y:S01]  /*05d0*/  ELECT P0, URZ, PT ;  /* 0x0000000000ff782f */ /* 0x000fe20003800000 */
[----:B------:R-:W3:Y:S10]  /*05e0*/  FENCE.VIEW.ASYNC.S ;  /* 0x00000000000073c6 */ /* 0x000ef40000000000 */
[----:B---3--:R3:W4:Y:S01]  /*05f0*/  SYNCS.EXCH.64 URZ, [UR8], UR12 ;  /* 0x0000000c08ff75b2 */ /* 0x0087220008000100 */
[----:B------:R3:W1:Y:S01]  /*0600*/  SYNCS.EXCH.64 URZ, [UR8+0x20], UR12 ;  /* 0x0000200c08ff75b2 */ /* 0x0006620008000100 */
[----:B------:R3:W1:Y:S01]  /*0610*/  SYNCS.EXCH.64 URZ, [UR8+0x8], UR12 ;  /* 0x0000080c08ff75b2 */ /* 0x0006620008000100 */
[----:B------:R3:W1:Y:S01]  /*0620*/  SYNCS.EXCH.64 URZ, [UR8+0x28], UR12 ;  /* 0x0000280c08ff75b2 */ /* 0x0006620008000100 */
[----:B------:R3:W1:Y:S01]  /*0630*/  SYNCS.EXCH.64 URZ, [UR8+0x10], UR12 ;  /* 0x0000100c08ff75b2 */ /* 0x0006620008000100 */
[----:B------:R3:W1:Y:S01]  /*0640*/  SYNCS.EXCH.64 URZ, [UR8+0x30], UR12 ;  /* 0x0000300c08ff75b2 */ /* 0x0006620008000100 */
[----:B------:R3:W1:Y:S01]  /*0650*/  SYNCS.EXCH.64 URZ, [UR8+0x18], UR12 ;  /* 0x0000180c08ff75b2 */ /* 0x0006620008000100 */
[----:B------:R3:W1:Y:S01]  /*0660*/  SYNCS.EXCH.64 URZ, [UR8+0x38], UR12 ;  /* 0x0000380c08ff75b2 */ /* 0x0006620008000100 */
[----:B------:R-:W-:Y:S01]  /*0670*/  NOP ;  /* 0x0000000000007918 */ /* 0x000fe20000000000 */
.L_x_9:
[----:B------:R-:W2:Y:S01]  /*0680*/  SHFL.IDX PT, R0, R72, RZ, 0x1f ;  /* 0x00001fff48007589 */ /* 0x000ea200000e0000 */
[----:B------:R-:W-:Y:S01]  /*0690*/  NOP ;  /* 0x0000000000007918 */ /* 0x000fe20000000000 */
[----:B--2---:R-:W-:-:S13]  /*06a0*/  ISETP.NE.AND P0, PT, R0, 0x1, PT ;  /* 0x000000010000780c */ /* 0x004fda0003f05270 */
[----:B------:R-:W-:Y:S05]  /*06b0*/  @P0 BRA `(.L_x_10) ;  /* 0x0000000000540947 */ /* 0x000fea0003800000 */
[----:B------:R-:W-:Y:S01]  /*06c0*/  UMOV UR9, 0x400 ;  /* 0x0000040000097882 */ /* 0x000fe20000000000 */
[----:B---3--:R-:W-:Y:S01]  /*06d0*/  UMOV UR8, 0x20 ;  /* 0x0000002000087882 */ /* 0x008fe20000000000 */
[----:B------:R-:W-:Y:S01]  /*06e0*/  UMOV UR7, 0x80 ;  /* 0x0000008000077882 */ /* 0x000fe20000000000 */
[----:B------:R-:W-:Y:S02]  /*06f0*/  ULEA UR9, UR37, UR9, 0x18 ;  /* 0x0000000925097291 */ /* 0x000fe4000f8ec0ff */
[----:B------:R-:W-:-:S04]  /*0700*/  UIADD3 UR12, UPT, UPT, -UR8, 0x100000, URZ ;  /* 0x00100000080c7890 */ /* 0x000fc8000fffe1ff */
[----:B------:R-:W-:Y:S02]  /*0710*/  USHF.L.U32 UR13, UR12, 0xb, URZ ;  /* 0x0000000b0c0d7899 */ /* 0x000fe400080006ff */
[----:B------:R-:W-:Y:S02]  /*0720*/  USHF.L.U32 UR12, UR12, 0x1, URZ ;  /* 0x000000010c0c7899 */ /* 0x000fe400080006ff */
[----:B------:R-:W-:-:S04]  /*0730*/  UIADD3 UR14, UPT, UPT, -UR7, 0x100000, URZ ;  /* 0x00100000070e7890 */ /* 0x000fc8000fffe1ff */
[----:B------:R-:W-:Y:S02]  /*0740*/  USHF.L.U32 UR15, UR14, 0xb, URZ ;  /* 0x0000000b0e0f7899 */ /* 0x000fe400080006ff */
[----:B------:R-:W-:Y:S01]  /*0750*/  USHF.L.U32 UR14, UR14, 0x1, URZ ;  /* 0x000000010e0e7899 */ /* 0x000fe200080006ff */
[----:B------:R-:W-:Y:S01]  /*0760*/  ELECT P0, URZ, PT ;  /* 0x0000000000ff782f */ /* 0x000fe20003800000 */
[----:B------:R-:W2:Y:S02]  /*0770*/  FENCE.VIEW.ASYNC.S ;  /* 0x00000000000073c6 */ /* 0x000ea40000000000 */
[----:B--2---:R2:W3:Y:S08]  /*0780*/  SYNCS.EXCH.64 URZ, [UR9+0x40], UR12 ;  /* 0x0000400c09ff75b2 */ /* 0x0044f00008000100 */
        /* <DEDUP_REMOVED lines=8> */
.L_x_10:
[----:B------:R-:W4:Y:S01]  /*0810*/  SHFL.IDX PT, R0, R72, RZ, 0x1f ;  /* 0x00001fff48007589 */ /* 0x000f2200000e0000 */
[----:B------:R-:W-:Y:S01]  /*0820*/  NOP ;  /* 0x0000000000007918 */ /* 0x000fe20000000000 */
[----:B----4-:R-:W-:-:S13]  /*0830*/  ISETP.NE.AND P0, PT, R0, 0x3, PT ;  /* 0x000000030000780c */ /* 0x010fda0003f05270 */
[----:B------:R-:W-:Y:S05]  /*0840*/  @P0 BRA `(.L_x_11) ;  /* 0x00000000002c0947 */ /* 0x000fea0003800000 */
[----:B---3--:R-:W-:Y:S01]  /*0850*/  UMOV UR8, 0x400 ;  /* 0x0000040000087882 */ /* 0x008fe20000000000 */
[----:B------:R-:W-:Y:S01]  /*0860*/  UMOV UR7, 0x20 ;  /* 0x0000002000077882 */ /* 0x000fe20000000000 */
[----:B------:R-:W-:Y:S02]  /*0870*/  ULEA UR8, UR37, UR8, 0x18 ;  /* 0x0000000825087291 */ /* 0x000fe4000f8ec0ff */
[----:B--2---:R-:W-:-:S04]  /*0880*/  UIADD3 UR12, UPT, UPT, -UR7, 0x100000, URZ ;  /* 0x00100000070c7890 */ /* 0x004fc8000fffe1ff */
[----:B------:R-:W-:Y:S02]  /*0890*/  USHF.L.U32 UR13, UR12, 0xb, URZ ;  /* 0x0000000b0c0d7899 */ /* 0x000fe400080006ff */
[----:B------:R-:W-:Y:S01]  /*08a0*/  USHF.L.U32 UR12, UR12, 0x1, URZ ;  /* 0x000000010c0c7899 */ /* 0x000fe200080006ff */
[----:B------:R-:W-:Y:S01]  /*08b0*/  ELECT P0, URZ, PT ;  /* 0x0000000000ff782f */ /* 0x000fe20003800000 */
[----:B------:R-:W2:Y:S10]  /*08c0*/  FENCE.VIEW.ASYNC.S ;  /* 0x00000000000073c6 */ /* 0x000eb40000000000 */
[----:B--2---:R4:W2:Y:S01]  /*08d0*/  SYNCS.EXCH.64 URZ, [UR8+0x80], UR12 ;  /* 0x0000800c08ff75b2 */ /* 0x0048a20008000100 */
[----:B------:R4:W3:Y:S02]  /*08e0*/  SYNCS.EXCH.64 URZ, [UR8+0x88], UR12 ;  /* 0x0000880c08ff75b2 */ /* 0x0008e40008000100 */
[----:B----4-:R-:W-:Y:S01]  /*08f0*/  NOP ;  /* 0x0000000000007918 */ /* 0x010fe20000000000 */
.L_x_11:
[----:B------:R-:W4:Y:S01]  /*0900*/  SHFL.IDX PT, R0, R72, RZ, 0x1f ;  /* 0x00001fff48007589 */ /* 0x000f2200000e0000 */
[----:B------:R-:W-:Y:S01]  /*0910*/  NOP ;  /* 0x0000000000007918 */ /* 0x000fe20000000000 */
[----:B----4-:R-:W-:-:S13]  /*0920*/  ISETP.NE.AND P0, PT, R0, 0x4, PT ;  /* 0x000000040000780c */ /* 0x010fda0003f05270 */
[----:B------:R-:W-:Y:S05]  /*0930*/  @P0 BRA `(.L_x_12) ;  /* 0x0000000000480947 */ /* 0x000fea0003800000 */
[----:B--2---:R-:W-:Y:S01]  /*0940*/  UMOV UR9, 0x1e0 ;  /* 0x000001e000097882 */ /* 0x004fe20000000000 */
[----:B---3--:R-:W-:Y:S01]  /*0950*/  UMOV UR8, 0x400 ;  /* 0x0000040000087882 */ /* 0x008fe20000000000 */
[----:B------:R-:W-:Y:S01]  /*0960*/  USEL UR9, UR9, 0x1a0, UP5 ;  /* 0x000001a009097887 */ /* 0x000fe2000a800000 */
        /* <DEDUP_REMOVED lines=10> */
[----:B--2---:R4:W2:Y:S08]  /*0a10*/  SYNCS.EXCH.64 URZ, [UR8+0x90], UR12 ;  /* 0x0000900c08ff75b2 */ /* 0x0048b00008000100 */
[----:B------:R4:W3:Y:S01]  /*0a20*/  SYNCS.EXCH.64 URZ, [UR8+0xa0], UR14 ;  /* 0x0000a00e08ff75b2 */ /* 0x0008e20008000100 */
[----:B------:R4:W1:Y:S01]  /*0a30*/  SYNCS.EXCH.64 URZ, [UR8+0x98], UR12 ;  /* 0x0000980c08ff75b2 */ /* 0x0008620008000100 */
[----:B------:R4:W1:Y:S02]  /*0a40*/  SYNCS.EXCH.64 URZ, [UR8+0xa8], UR14 ;  /* 0x0000a80e08ff75b2 */ /* 0x0008640008000100 */
[----:B----4-:R-:W-:Y:S01]  /*0a50*/  NOP ;  /* 0x0000000000007918 */ /* 0x010fe20000000000 */
.L_x_12:
[----:B------:R-:W4:Y:S01]  /*0a60*/  SHFL.IDX PT, R0, R72, RZ, 0x1f ;  /* 0x00001fff48007589 */ /* 0x000f2200000e0000 */
[----:B------:R-:W-:Y:S01]  /*0a70*/  NOP ;  /* 0x0000000000007918 */ /* 0x000fe20000000000 */
[----:B----4-:R-:W-:-:S13]  /*0a80*/  ISETP.NE.AND P0, PT, R0, 0x5, PT ;  /* 0x000000050000780c */ /* 0x010fda0003f05270 */
[----:B------:R-:W-:Y:S05]  /*0a90*/  @P0 BRA `(.L_x_13) ;  /* 0x0000000000540947 */ /* 0x000fea0003800000 */
[----:B--2---:R-:W-:Y:S01]  /*0aa0*/  UMOV UR9, 0x400 ;  /* 0x0000040000097882 */ /* 0x004fe20000000000 */
        /* <DEDUP_REMOVED lines=14> */
[----:B------:R4:W1:Y:S01]  /*0b90*/  SYNCS.EXCH.64 URZ, [UR9+0xd8], UR14 ;  /* 0x0000d80e09ff75b2 */ /* 0x0008620008000100 */
[----:B------:R4:W1:Y:S01]  /*0ba0*/  SYNCS.EXCH.64 URZ, [UR9+0xc0], UR12 ;  /* 0x0000c00c09ff75b2 */ /* 0x0008620008000100 */
[----:B------:R4:W1:Y:S01]  /*0bb0*/  SYNCS.EXCH.64 URZ, [UR9+0xe0], UR14 ;  /* 0x0000e00e09ff75b2 */ /* 0x0008620008000100 */
[----:B------:R4:W1:Y:S01]  /*0bc0*/  SYNCS.EXCH.64 URZ, [UR9+0xc8], UR12 ;  /* 0x0000c80c09ff75b2 */ /* 0x0008620008000100 */
[----:B------:R4:W1:Y:S02]  /*0bd0*/  SYNCS.EXCH.64 URZ, [UR9+0xe8], UR14 ;  /* 0x0000e80e09ff75b2 */ /* 0x0008640008000100 */
[----:B----4-:R-:W-:Y:S01]  /*0be0*/  NOP ;  /* 0x0000000000007918 */ /* 0x010fe20000000000 */
.L_x_13:
[----:B------:R-:W4:Y:S01]  /*0bf0*/  SHFL.IDX PT, R0, R72, RZ, 0x1f ;  /* 0x00001fff48007589 */ /* 0x000f2200000e0000 */
[----:B------:R-:W-:Y:S01]  /*0c00*/  ISETP.NE.OR P1, PT, RZ, UR10, !P1 ;  /* 0x0000000aff007c0c */ /* 0x000fe2000cf25670 */
        /* <DEDUP_REMOVED lines=12> */
[----:B------:R4:W3:Y:S01]  /*0cd0*/  SYNCS.EXCH.64 URZ, [UR8+0x100], UR12 ;  /* 0x0001000c08ff75b2 */ /* 0x0008e20008000100 */
[----:B------:R4:W1:Y:S01]  /*0ce0*/  SYNCS.EXCH.64 URZ, [UR8+0xf8], UR12 ;  /* 0x0000f80c08ff75b2 */ /* 0x0008620008000100 */
[----:B------:R4:W1:Y:S02]  /*0cf0*/  SYNCS.EXCH.64 URZ, [UR8+0x108], UR12 ;  /* 0x0001080c08ff75b2 */ /* 0x0008640008000100 */
[----:B----4-:R-:W-:Y:S01]  /*0d00*/  NOP ;  /* 0x0000000000007918 */ /* 0x010fe20000000000 */
.L_x_14:
[----:B------:R-:W-:Y:S01]  /*0d10*/  VOTEU.ALL UP1, P1 ;  /* 0x0000000000ff7886 */ /* 0x000fe20000820000 */
[----:B---3--:R-:W3:Y:S01]  /*0d20*/  LDCU UR8, c[0x0][0x36c] ;  /* 0x00006d80ff0877ac */ /* 0x008ee20008000800 */
[----:B------:R-:W-:Y:S01]  /*0d30*/  NOP ;  /* 0x0000000000007918 */ /* 0x000fe20000000000 */
[----:B------:R-:W-:Y:S01]  /*0d40*/  LOP3.LUT R10, R81, 0x1f, RZ, 0xc0, !PT ;  /* 0x0000001f510a7812 */ /* 0x000fe200078ec0ff */
[----:B--2---:R-:W-:Y:S01]  /*0d50*/  UMOV UR12, 0x20 ;  /* 0x00000020000c7882 */ /* 0x004fe20000000000 */
[----:B------:R-:W-:Y:S01]  /*0d60*/  @!UP1 UMOV UR7, 0x400 ;  /* 0x0000040000079882 */ /* 0x000fe20000000000 */
[----:B------:R-:W-:-:S04]  /*0d70*/  @!UP1 UIADD3 UR12, UPT, UPT, -UR12, 0x100000, URZ ;  /* 0x001000000c0c9890 */ /* 0x000fc8000fffe1ff */
[----:B------:R-:W-:Y:S02]  /*0d80*/  @!UP1 USHF.L.U32 UR13, UR12, 0xb, URZ ;  /* 0x0000000b0c0d9899 */ /* 0x000fe400080006ff */
[----:B------:R-:W-:Y:S02]  /*0d90*/  @!UP1 USHF.L.U32 UR12, UR12, 0x1, URZ ;  /* 0x000000010c0c9899 */ /* 0x000fe400080006ff */
[----:B------:R-:W-:Y:S01]  /*0da0*/  @!UP1 ULEA UR7, UR37, UR7, 0x18 ;  /* 0x0000000725079291 */ /* 0x000fe2000f8ec0ff */
[----:B------:R-:W-:Y:S01]  /*0db0*/  VOTEU.ALL UP1, P1 ;  /* 0x0000000000ff7886 */ /* 0x000fe20000820000 */
[----:B------:R-:W-:Y:S01]  /*0dc0*/  UISETP.NE.AND UP4, UPT, UR10, URZ, UPT ;  /* 0x000000ff0a00728c */ /* 0x000fe2000bf85270 */
[----:B------:R-:W2:Y:S09]  /*0dd0*/  FENCE.VIEW.ASYNC.S ;  /* 0x00000000000073c6 */ /* 0x000eb20000000000 */
[----:B--2---:R2:W4:Y:S01]  /*0de0*/  @!UP1 SYNCS.EXCH.64 URZ, [UR7+0x110], UR12 ;  /* 0x0001100c07ff95b2 */ /* 0x0045220008000100 */
[----:B---3--:R-:W-:-:S09]  /*0df0*/  UISETP.EQ.U32.AND UP1, UPT, UR8, 0x1, UPT ;  /* 0x000000010800788c */ /* 0x008fd2000bf22070 */
[----:B------:R-:W-:Y:S05]  /*0e00*/  BRA.U !UP1, `(.L_x_15) ;  /* 0x0000000109087547 */ /* 0x000fea000b800000 */
[----:B-1--4-:R-:W-:Y:S01]  /*0e10*/  UCGABAR_ARV ;  /* 0x00000000000079c7 */ /* 0x012fe20008000000 */
[----:B------:R-:W-:Y:S05]  /*0e20*/  BRA `(.L_x_16) ;  /* 0x0000000000047947 */ /* 0x000fea0003800000 */
.L_x_15:
[----:B-1--4-:R-:W-:Y:S01]  /*0e30*/  NOP ;  /* 0x0000000000007918 */ /* 0x012fe20000000000 */
.L_x_16:
[----:B------:R-:W1:Y:S01]  /*0e40*/  S2R R11, SR_CTAID.X ;  /* 0x00000000000b7919 */ /* 0x000e620000002500 */
[----:B------:R-:W-:-:S05]  /*0e50*/  CS2R.32 R68, SR_CgaSize ;  /* 0x0000000000447805 */ /* 0x000fca0000008a00 */
[----:B------:R-:W-:-:S05]  /*0e60*/  IMAD R68, R68, -0xa0, RZ ;  /* 0xffffff6044447824 */ /* 0x000fca00078e02ff */
[----:B------:R-:W-:-:S14]  /*0e70*/  R2UR UR8, R68 ;  /* 0x00000000440872ca */ /* 0x000fdc00000e0000 */
[----:B------:R-:W3:Y:S01]  /*0e80*/  LDCU UR8, c[0x0][UR8+0x2b0] ;  /* 0x00005600080877ac */ /* 0x000ee20008000800 */
[----:B------:R-:W-:-:S05]  /*0e90*/  CS2R.32 R0, SR_CgaSize ;  /* 0x0000000000007805 */ /* 0x000fca0000008a00 */
[----:B------:R-:W-:-:S06]  /*0ea0*/  IMAD R0, R0, -0xa0, RZ ;  /* 0xffffff6000007824 */ /* 0x000fcc00078e02ff */
[----:B------:R-:W4:Y:S01]  /*0eb0*/  LDC R0, c[0x0][R0+0x2a0] ;  /* 0x0000a80000007b82 */ /* 0x000f220000000800 */
[----:B------:R-:W-:Y:S01]  /*0ec0*/  PRMT R8, RZ, 0x7610, R8 ;  /* 0x00007610ff087816 */ /* 0x000fe20000000008 */
[----:B------:R-:W3:Y:S01]  /*0ed0*/  S2R R20, SR_CTAID.Y ;  /* 0x0000000000147919 */ /* 0x000ee20000002600 */
[----:B------:R-:W-:-:S05]  /*0ee0*/  CS2R.32 R68, SR_CgaSize ;  /* 0x0000000000447805 */ /* 0x000fca0000008a00 */
[----:B------:R-:W-:-:S05]  /*0ef0*/  IMAD R68, R68, -0xa0, RZ ;  /* 0xffffff6044447824 */ /* 0x000fca00078e02ff */
[----:B--2---:R-:W-:-:S14]  /*0f00*/  R2UR UR7, R68 ;  /* 0x00000000440772ca */ /* 0x004fdc00000e0000 */
[----:B------:R-:W2:Y:S01]  /*0f10*/  LDCU UR7, c[0x0][UR7+0x2b4] ;  /* 0x00005680070777ac */ /* 0x000ea20008000800 */
[----:B------:R-:W-:Y:S01]  /*0f20*/  UISETP.NE.AND UP2, UPT, UR10, 0x2, UPT ;  /* 0x000000020a00788c */ /* 0x000fe2000bf45270 */
[----:B------:R-:W3:Y:S01]  /*0f30*/  LDC R9, c[0x0][0xb24] ;  /* 0x0002c900ff097b82 */ /* 0x000ee20000000800 */
[----:B------:R-:W-:-:S05]  /*0f40*/  CS2R.32 R66, SR_CgaSize ;  /* 0x0000000000427805 */ /* 0x000fca0000008a00 */
[----:B------:R-:W-:-:S06]  /*0f50*/  IMAD R66, R66, -0xa0, RZ ;  /* 0xffffff6042427824 */ /* 0x000fcc00078e02ff */
[----:B------:R-:W4:Y:S08]  /*0f60*/  LDC R66, c[0x0][R66+0x2a4] ;  /* 0x0000a90042427b82 */ /* 0x000f300000000800 */
[----:B------:R-:W4:Y:S01]  /*0f70*/  LDC R26, c[0x0][0xb24] ;  /* 0x0002c900ff1a7b82 */ /* 0x000f220000000800 */
[----:B-1----:R-:W-:Y:S01]  /*0f80*/  I2FP.F32.U32 R4, R11 ;  /* 0x0000000b00047245 */ /* 0x002fe20000201000 */
[----:B------:R-:W-:-:S06]  /*0f90*/  IMAD.MOV.U32 R21, RZ, RZ, R11 ;  /* 0x000000ffff157224 */ /* 0x000fcc00078e000b */
[----:B------:R-:W1:Y:S01]  /*0fa0*/  S2UR UR36, SR_CTAID.Z ;  /* 0x00000000002479c3 */ /* 0x000e620000002700 */
[----:B---3--:R-:W-:Y:S02]  /*0fb0*/  ISETP.GE.AND P0, PT, R9, 0x1, PT ;  /* 0x000000010900780c */ /* 0x008fe40003f06270 */
[----:B------:R-:W-:Y:S01]  /*0fc0*/  I2FP.F32.U32 R2, R20 ;  /* 0x0000001400027245 */ /* 0x000fe20000201000 */
[----:B------:R-:W-:-:S04]  /*0fd0*/  FMUL R4, R4, UR8 ;  /* 0x0000000804047c20 */ /* 0x000fc80008400000 */
[----:B--2---:R-:W-:Y:S01]  /*0fe0*/  FMUL R2, R2, UR7 ;  /* 0x0000000702027c20 */ /* 0x004fe20008400000 */
[----:B------:R-:W2:Y:S01]  /*0ff0*/  F2I.U32.TRUNC.NTZ R68, R4 ;  /* 0x0000000400447305 */ /* 0x000ea2000020f000 */
[----:B------:R-:W3:Y:S07]  /*1000*/  LDCU UR7, c[0x0][0xb30] ;  /* 0x00016600ff0777ac */ /* 0x000eee0008000800 */
[----:B------:R-:W1:Y:S01]  /*1010*/  F2I.U32.TRUNC.NTZ R3, R2 ;  /* 0x0000000200037305 */ /* 0x000e62000020f000 */
[----:B--2---:R-:W-:-:S04]  /*1020*/  IMAD.MOV R68, RZ, RZ, -R68 ;  /* 0x000000ffff447224 */ /* 0x004fc800078e0a44 */
[----:B----4-:R-:W-:Y:S01]  /*1030*/  IMAD R68, R0, R68, R11 ;  /* 0x0000004400447224 */ /* 0x010fe200078e020b */
[----:B------:R-:W-:Y:S01]  /*1040*/  PRMT R0, RZ, 0x7610, R0 ;  /* 0x00007610ff007816 */ /* 0x000fe20000000000 */
[----:B---3--:R-:W-:Y:S01]  /*1050*/  UISETP.NE.AND UP3, UPT, UR7, 0x1, UPT ;  /* 0x000000010700788c */ /* 0x008fe2000bf65270 */
[----:B-1----:R-:W-:-:S05]  /*1060*/  IADD3 R3, PT, PT, -R3, RZ, RZ ;  /* 0x000000ff03037210 */ /* 0x002fca0007ffe1ff */
[----:B------:R-:W-:Y:S01]  /*1070*/  IMAD R66, R66, R3, R20 ;  /* 0x0000000342427224 */ /* 0x000fe200078e0214 */
[----:B------:R-:W-:Y:S06]  /*1080*/  BRA.U UP4, `(.L_x_17) ;  /* 0x0000000104247547 */ /* 0x000fec000b800000 */
[----:B------:R-:W-:Y:S01]  /*1090*/  ISETP.NE.AND P1, PT, R66, RZ, PT ;  /* 0x000000ff4200720c */ /* 0x000fe20003f25270 */
[----:B------:R-:W-:Y:S01]  /*10a0*/  IMAD.MOV.U32 R0, RZ, RZ, 0x3 ;  /* 0x00000003ff007424 */ /* 0x000fe200078e00ff */
[C---:B------:R-:W-:Y:S02]  /*10b0*/  LOP3.LUT R3, R68.reuse, 0xfffffffe, RZ, 0xc0, !PT ;  /* 0xfffffffe44037812 */ /* 0x040fe400078ec0ff */
[----:B------:R-:W-:Y:S02]  /*10c0*/  ISETP.LT.U32.OR P1, PT, R68, 0x2, !P1 ;  /* 0x000000024400780c */ /* 0x000fe40004f21470 */
[----:B------:R-:W-:Y:S02]  /*10d0*/  SHF.L.U32 R0, R0, R3, RZ ;  /* 0x0000000300007219 */ /* 0x000fe400000006ff */
[----:B------:R-:W-:Y:S02]  /*10e0*/  SEL R5, RZ, 0x1, !P1 ;  /* 0x00000001ff057807 */ /* 0x000fe40004800000 */
[----:B------:R-:W-:-:S05]  /*10f0*/  SEL R2, RZ, 0x2, !P1 ;  /* 0x00000002ff027807 */ /* 0x000fca0004800000 */
[----:B------:R-:W-:-:S05]  /*1100*/  IMAD.IADD R2, R5, 0x1, R2 ;  /* 0x0000000105027824 */ /* 0x000fca00078e0202 */
[----:B------:R-:W-:Y:S02]  /*1110*/  PRMT R8, R2, 0x7610, R8 ;  /* 0x0000761002087816 */ /* 0x000fe40000000008 */
.L_x_17:
[----:B------:R-:W-:Y:S05]  /*1120*/  @!P0 BRA `(.L_x_18) ;  /* 0x0000000000b88947 */ /* 0x000fea0003800000 */
[----:B------:R-:W1:Y:S01]  /*1130*/  LDC.64 R4, c[0x0][0xb18] ;  /* 0x0002c600ff047b82 */ /* 0x000e620000000a00 */
[----:B------:R-:W-:-:S07]  /*1140*/  ISETP.NE.AND P0, PT, R9, 0x1, PT ;  /* 0x000000010900780c */ /* 0x000fce0003f05270 */
[----:B------:R-:W2:Y:S08]  /*1150*/  LDC R14, c[0x0][0xb0c] ;  /* 0x0002c300ff0e7b82 */ /* 0x000eb00000000800 */
[----:B------:R-:W3:Y:S08]  /*1160*/  LDC R13, c[0x0][0x370] ;  /* 0x0000dc00ff0d7b82 */ /* 0x000ef00000000800 */
[----:B------:R-:W4:Y:S01]  /*1170*/  LDC R16, c[0x0][0x374] ;  /* 0x0000dd00ff107b82 */ /* 0x000f220000000800 */
[----:B-1----:R-:W-:-:S07]  /*1180*/  ISETP.NE.AND P1, PT, R4, 0x1, PT ;  /* 0x000000010400780c */ /* 0x002fce0003f25270 */
[----:B------:R-:W3:Y:S01]  /*1190*/  LDC.64 R6, c[0x0][0xb10] ;  /* 0x0002c400ff067b82 */ /* 0x000ee20000000a00 */
[----:B--2---:R-:W-:-:S07]  /*11a0*/  ISETP.NE.AND P2, PT, R14, 0x1, PT ;  /* 0x000000010e00780c */ /* 0x004fce0003f45270 */
[----:B------:R-:W1:Y:S08]  /*11b0*/  LDC R12, c[0x0][0xb20] ;  /* 0x0002c800ff0c7b82 */ /* 0x000e700000000800 */
[----:B------:R-:W2:Y:S01]  /*11c0*/  LDC.64 R2, c[0x0][0xb28] ;  /* 0x0002ca00ff027b82 */ /* 0x000ea20000000a00 */
[----:B----4-:R-:W-:-:S04]  /*11d0*/  IMAD.HI.U32 R15, R16, R5, RZ ;  /* 0x00000005100f7227 */ /* 0x010fc800078e00ff */
[----:B------:R-:W-:-:S04]  /*11e0*/  IMAD.HI.U32 R5, R20, R5, RZ ;  /* 0x0000000514057227 */ /* 0x000fc800078e00ff */
[----:B---3--:R-:W-:-:S04]  /*11f0*/  IMAD.HI.U32 R18, R13, R6, RZ ;  /* 0x000000060d127227 */ /* 0x008fc800078e00ff */
[C---:B------:R-:W-:Y:S01]  /*1200*/  IMAD.HI.U32 R22, R11.reuse, R6, RZ ;  /* 0x000000060b167227 */ /* 0x040fe200078e00ff */
[-C--:B------:R-:W-:Y:S02]  /*1210*/  @P2 SHF.R.U32.HI R13, RZ, R7.reuse, R18 ;  /* 0x00000007ff0d2219 */ /* 0x080fe40000011612 */
[-C--:B-1----:R-:W-:Y:S02]  /*1220*/  @P1 SHF.R.U32.HI R16, RZ, R12.reuse, R15 ;  /* 0x0000000cff101219 */ /* 0x082fe4000001160f */
[----:B------:R-:W-:Y:S02]  /*1230*/  SHF.R.U32.HI R5, RZ, R12, R5 ;  /* 0x0000000cff057219 */ /* 0x000fe40000011605 */
[----:B------:R-:W-:Y:S02]  /*1240*/  SHF.R.U32.HI R22, RZ, R7, R22 ;  /* 0x00000007ff167219 */ /* 0x000fe40000011616 */
[----:B------:R-:W-:Y:S01]  /*1250*/  SEL R5, R20, R5, !P1 ;  /* 0x0000000514057207 */ /* 0x000fe20004800000 */
[----:B--2---:R-:W-:Y:S01]  /*1260*/  IMAD.HI.U32 R18, R16, R2, RZ ;  /* 0x0000000210127227 */ /* 0x004fe200078e00ff */
[----:B------:R-:W-:-:S02]  /*1270*/  SEL R21, R11, R22, !P2 ;  /* 0x000000160b157207 */ /* 0x000fc40005000000 */
[----:B------:R-:W-:Y:S01]  /*1280*/  IADD3 R7, PT, PT, -R5, RZ, RZ ;  /* 0x000000ff05077210 */ /* 0x000fe20007ffe1ff */
[----:B------:R-:W-:Y:S01]  /*1290*/  IMAD.HI.U32 R6, R13, R2, RZ ;  /* 0x000000020d067227 */ /* 0x000fe200078e00ff */
[----:B------:R-:W-:-:S03]  /*12a0*/  @P0 SHF.R.U32.HI R16, RZ, R3, R18 ;  /* 0x00000003ff100219 */ /* 0x000fc60000011612 */
[----:B------:R-:W-:Y:S01]  /*12b0*/  IMAD R7, R4, R7, R20 ;  /* 0x0000000704077224 */ /* 0x000fe200078e0214 */
[----:B------:R-:W-:Y:S01]  /*12c0*/  @P0 SHF.R.U32.HI R13, RZ, R3, R6 ;  /* 0x00000003ff0d0219 */ /* 0x000fe20000011606 */
[----:B------:R-:W-:-:S04]  /*12d0*/  IMAD R16, R16, R9, RZ ;  /* 0x0000000910107224 */ /* 0x000fc800078e02ff */
[----:B------:R-:W-:Y:S01]  /*12e0*/  IMAD R6, R13, R9, RZ ;  /* 0x000000090d067224 */ /* 0x000fe200078e02ff */
[----:B------:R-:W-:-:S04]  /*12f0*/  ISETP.GE.AND P1, PT, R5, R16, PT ;  /* 0x000000100500720c */ /* 0x000fc80003f26270 */
[----:B------:R-:W-:Y:S01]  /*1300*/  ISETP.GE.OR P1, PT, R21, R6, P1 ;  /* 0x000000061500720c */ /* 0x000fe20000f26670 */
[----:B------:R-:W-:-:S05]  /*1310*/  IMAD.HI.U32 R6, R5, R2, RZ ;  /* 0x0000000205067227 */ /* 0x000fca00078e00ff */
[----:B------:R-:W-:-:S04]  /*1320*/  SHF.R.U32.HI R6, RZ, R3, R6 ;  /* 0x00000003ff067219 */ /* 0x000fc80000011606 */
[----:B------:R-:W-:-:S03]  /*1330*/  SEL R6, R5, R6, !P0 ;  /* 0x0000000605067207 */ /* 0x000fc60004000000 */
[----:B------:R-:W-:Y:S01]  /*1340*/  @!P1 IMAD.HI.U32 R12, R21, R2, RZ ;  /* 0x00000002150c9227 */ /* 0x000fe200078e00ff */
[----:B------:R-:W-:-:S04]  /*1350*/  IADD3 R2, PT, PT, -R6, RZ, RZ ;  /* 0x000000ff06027210 */ /* 0x000fc80007ffe1ff */
[----:B------:R-:W-:Y:S01]  /*1360*/  @!P1 SHF.R.U32.HI R12, RZ, R3, R12 ;  /* 0x00000003ff0c9219 */ /* 0x000fe2000001160c */
[----:B------:R-:W-:-:S03]  /*1370*/  IMAD R2, R9, R2, R5 ;  /* 0x0000000209027224 */ /* 0x000fc600078e0205 */
[----:B------:R-:W-:-:S05]  /*1380*/  @!P1 SEL R3, R21, R12, !P0 ;  /* 0x0000000c15039207 */ /* 0x000fca0004000000 */
[--C-:B------:R-:W-:Y:S02]  /*1390*/  @!P1 IMAD.IADD R6, R6, 0x1, -R3.reuse ;  /* 0x0000000106069824 */ /* 0x100fe400078e0a03 */
[----:B------:R-:W-:Y:S01]  /*13a0*/  @!P1 IMAD R3, R2, R13, R3 ;  /* 0x0000000d02039224 */ /* 0x000fe200078e0203 */
[----:B------:R-:W-:Y:S01]  /*13b0*/  IADD3 R2, PT, PT, -R21, RZ, RZ ;  /* 0x000000ff15027210 */ /* 0x000fe20007ffe1ff */
[----:B------:R-:W-:Y:S02]  /*13c0*/  @!P1 IMAD R5, R6, R9, R21 ;  /* 0x0000000906059224 */ /* 0x000fe400078e0215 */
[----:B------:R-:W-:Y:S02]  /*13d0*/  @!P1 IMAD.MOV.U32 R21, RZ, RZ, R3 ;  /* 0x000000ffff159224 */ /* 0x000fe400078e0003 */
[----:B------:R-:W-:Y:S02]  /*13e0*/  IMAD R2, R14, R2, R11 ;  /* 0x000000020e027224 */ /* 0x000fe400078e020b */
[----:B------:R-:W-:-:S02]  /*13f0*/  IMAD R20, R5, R4, R7 ;  /* 0x0000000405147224 */ /* 0x000fc400078e0207 */
[----:B------:R-:W-:Y:S02]  /*1400*/  IMAD R21, R21, R14, R2 ;  /* 0x0000000e15157224 */ /* 0x000fe400078e0202 */
.L_x_18:
[----:B------:R-:W-:Y:S05]  /*1410*/  BRA.U UP3, `(.L_x_19) ;  /* 0x0000000103407547 */ /* 0x000fea000b800000 */
[----:B------:R-:W1:Y:S08]  /*1420*/  LDC.64 R4, c[0x0][0xb10] ;  /* 0x0002c400ff047b82 */ /* 0x000e700000000a00 */
[----:B------:R-:W2:Y:S08]  /*1430*/  LDC.64 R2, c[0x0][0xb18] ;  /* 0x0002c600ff027b82 */ /* 0x000eb00000000a00 */
[----:B------:R-:W3:Y:S08]  /*1440*/  LDC R6, c[0x0][0xb20] ;  /* 0x0002c800ff067b82 */ /* 0x000ef00000000800 */
[----:B------:R-:W4:Y:S01]  /*1450*/  LDC R12, c[0x0][0xb0c] ;  /* 0x0002c300ff0c7b82 */ /* 0x000f220000000800 */
[----:B-1----:R-:W-:-:S05]  /*1460*/  IMAD.HI.U32 R4, R21, R4, RZ ;  /* 0x0000000415047227 */ /* 0x002fca00078e00ff */
[----:B------:R-:W-:Y:S01]  /*1470*/  SHF.R.U32.HI R4, RZ, R5, R4 ;  /* 0x00000005ff047219 */ /* 0x000fe20000011604 */
[----:B--2---:R-:W-:Y:S01]  /*1480*/  IMAD.HI.U32 R3, R20, R3, RZ ;  /* 0x0000000314037227 */ /* 0x004fe200078e00ff */
[----:B------:R-:W-:-:S04]  /*1490*/  ISETP.NE.AND P0, PT, R2, 0x1, PT ;  /* 0x000000010200780c */ /* 0x000fc80003f05270 */
[----:B---3--:R-:W-:-:S04]  /*14a0*/  SHF.R.U32.HI R3, RZ, R6, R3 ;  /* 0x00000006ff037219 */ /* 0x008fc80000011603 */
[----:B------:R-:W-:Y:S02]  /*14b0*/  SEL R3, R20, R3, !P0 ;  /* 0x0000000314037207 */ /* 0x000fe40004000000 */
[----:B----4-:R-:W-:-:S04]  /*14c0*/  ISETP.NE.AND P1, PT, R12, 0x1, PT ;  /* 0x000000010c00780c */ /* 0x010fc80003f25270 */
[----:B------:R-:W-:-:S05]  /*14d0*/  SEL R6, R21, R4, !P1 ;  /* 0x0000000415067207 */ /* 0x000fca0004800000 */
[----:B------:R-:W-:Y:S02]  /*14e0*/  IMAD.IADD R4, R3, 0x1, -R6 ;  /* 0x0000000103047824 */ /* 0x000fe400078e0a06 */
[----:B------:R-:W-:Y:S02]  /*14f0*/  IMAD.IADD R3, R6, 0x1, -R3 ;  /* 0x0000000106037824 */ /* 0x000fe400078e0a03 */
[----:B------:R-:W-:Y:S02]  /*1500*/  IMAD R21, R4, R12, R21 ;  /* 0x0000000c04157224 */ /* 0x000fe400078e0215 */
[----:B------:R-:W-:Y:S02]  /*1510*/  IMAD R20, R3, R2, R20 ;  /* 0x0000000203147224 */ /* 0x000fe400078e0214 */
.L_x_19:
[----:B------:R-:W-:Y:S05]  /*1520*/  BRA.U !UP1, `(.L_x_20) ;  /* 0x00000001090c7547 */ /* 0x000fea000b800000 */
[----:B------:R-:W-:Y:S01]  /*1530*/  UCGABAR_WAIT ;  /* 0x0000000000007dc7 */ /* 0x000fe20008000000 */
[----:B------:R-:W-:Y:S01]  /*1540*/  CCTL.IVALL ;  /* 0x00000000ff00798f */ /* 0x000fe20002000000 */
[----:B------:R-:W-:Y:S05]  /*1550*/  BRA `(.L_x_21) ;  /* 0x0000000000047947 */ /* 0x000fea0003800000 */
.L_x_20:
[----:B------:R-:W-:Y:S06]  /*1560*/  BAR.SYNC.DEFER_BLOCKING 0x0 ;  /* 0x0000000000007b1d */ /* 0x000fec0000010000 */
.L_x_21:
[----:B------:R-:W-:Y:S05]  /*1570*/  BRA.U UP2, `(.L_x_22) ;  /* 0x0000001102a87547 */ /* 0x000fea000b800000 */
[----:B------:R-:W1:Y:S01]  /*1580*/  LDCU UR4, c[0x0][0x38c] ;  /* 0x00007180ff0477ac */ /* 0x000e620008000800 */
[----:B------:R-:W2:Y:S01]  /*1590*/  LDC R9, c[0x0][0x370] ;  /* 0x0000dc00ff097b82 */ /* 0x000ea20000000800 */
[----:B------:R-:W-:Y:S01]  /*15a0*/  IMAD.SHL.U32 R16, R11, 0x40, RZ ;  /* 0x000000400b107824 */ /* 0x000fe200078e00ff */
[----:B------:R-:W-:Y:S01]  /*15b0*/  PLOP3.LUT P1, PT, PT, PT, UP5, 0x80, 0x8 ;  /* 0x000000000008781c */ /* 0x000fe20003f2f058 */
[----:B------:R-:W-:Y:S01]  /*15c0*/  HFMA2 R12, -RZ, RZ, 0, 0 ;  /* 0x00000000ff0c7431 */ /* 0x000fe200000001ff */
[----:B------:R-:W-:Y:S01]  /*15d0*/  UISETP.NE.AND UP1, UPT, UR10, URZ, UPT ;  /* 0x000000ff0a00728c */ /* 0x000fe2000bf25270 */
[----:B------:R-:W-:Y:S01]  /*15e0*/  ISETP.NE.AND P4, PT, R10, RZ, P5 ;  /* 0x000000ff0a00720c */ /* 0x000fe20002f85270 */
[----:B------:R-:W-:Y:S01]  /*15f0*/  IMAD.MOV.U32 R15, RZ, RZ, 0x1 ;  /* 0x00000001ff0f7424 */ /* 0x000fe200078e00ff */
[----:B------:R-:W-:Y:S01]  /*1600*/  PLOP3.LUT P1, PT, P1, PT, PT, 0x8, 0x80 ;  /* 0x000000000080781c */ /* 0x000fe20000f2e170 */
[----:B------:R-:W3:Y:S01]  /*1610*/  LDC R0, c[0x0][0x374] ;  /* 0x0000dd00ff007b82 */ /* 0x000ee20000000800 */
[----:B------:R-:W-:Y:S01]  /*1620*/  IMAD.MOV.U32 R14, RZ, RZ, RZ ;  /* 0x000000ffff0e7224 */ /* 0x000fe200078e00ff */
[----:B------:R-:W-:Y:S01]  /*1630*/  MOV R8, 0x1 ;  /* 0x0000000100087802 */ /* 0x000fe20000000f00 */
[----:B------:R-:W-:Y:S01]  /*1640*/  IMAD.MOV.U32 R10, RZ, RZ, RZ ;  /* 0x000000ffff0a7224 */ /* 0x000fe200078e00ff */
[----:B------:R-:W-:Y:S01]  /*1650*/  LOP3.LUT R16, R16, 0x40, RZ, 0xc0, !PT ;  /* 0x0000004010107812 */ /* 0x000fe200078ec0ff */
[----:B------:R-:W4:Y:S01]  /*1660*/  LDCU.64 UR14, c[0x0][0x348] ;  /* 0x00006900ff0e77ac */ /* 0x000f220008000a00 */
[----:B-1----:R-:W-:-:S02]  /*1670*/  UIADD3 UR5, UPT, UPT, UR4, 0x1f, URZ ;  /* 0x0000001f04057890 */ /* 0x002fc4000fffe0ff */
[----:B------:R-:W-:Y:S02]  /*1680*/  USEL UR22, UR6, 0x2, UP1 ;  /* 0x0000000206167887 */ /* 0x000fe40008800000 */
[----:B------:R-:W-:Y:S01]  /*1690*/  USHF.R.S32.HI UR7, URZ, 0x1f, UR5 ;  /* 0x0000001fff077899 */ /* 0x000fe20008011405 */
[----:B------:R-:W-:-:S03]  /*16a0*/  UMOV UR23, URZ ;  /* 0x000000ff00177c82 */ /* 0x000fc60008000000 */
[----:B------:R-:W-:Y:S02]  /*16b0*/  ULEA.HI UR7, UR7, UR5, URZ, 0x5 ;  /* 0x0000000507077291 */ /* 0x000fe4000f8f28ff */
[----:B------:R-:W-:Y:S02]  /*16c0*/  UIADD3 UR5, UPT, UPT, UR4, -0x1, URZ ;  /* 0xffffffff04057890 */ /* 0x000fe4000fffe0ff */
[----:B------:R-:W-:Y:S02]  /*16d0*/  USHF.R.S32.HI UR7, URZ, 0x5, UR7 ;  /* 0x00000005ff077899 */ /* 0x000fe40008011407 */
[----:B------:R-:W-:Y:S02]  /*16e0*/  UISETP.GE.U32.AND UP2, UPT, UR5, -0x3f, UPT ;  /* 0xffffffc10500788c */ /* 0x000fe4000bf46070 */
[----:B------:R-:W-:Y:S02]  /*16f0*/  UISETP.LT.U32.AND UP0, UPT, UR7, 0x4, UPT ;  /* 0x000000040700788c */ /* 0x000fe4000bf01070 */
[----:B------:R-:W-:-:S02]  /*1700*/  UIADD3 UR4, UPT, UPT, UR4, 0x3e, URZ ;  /* 0x0000003e04047890 */ /* 0x000fc4000fffe0ff */
[----:B------:R-:W-:-:S04]  /*1710*/  USEL UR5, UR7, 0x4, UP0 ;  /* 0x0000000407057887 */ /* 0x000fc80008000000 */
[----:B------:R-:W-:Y:S02]  /*1720*/  UIADD3 UR21, UPT, UPT, UR5, -0x1, URZ ;  /* 0xffffffff05157890 */ /* 0x000fe4000fffe0ff */
[----:B------:R-:W-:Y:S02]  /*1730*/  @UP2 UIADD3 UR21, UPT, UPT, UR5, URZ, URZ ;  /* 0x000000ff05152290 */ /* 0x000fe4000fffe0ff */
[----:B------:R-:W-:Y:S02]  /*1740*/  UIADD3 UR24, UPT, UPT, UR7, -UR5, URZ ;  /* 0x8000000507187290 */ /* 0x000fe4000fffe0ff */
[----:B------:R-:W-:Y:S02]  /*1750*/  UIADD3 UR13, UPT, UPT, UR21, 0x1, URZ ;  /* 0x00000001150d7890 */ /* 0x000fe4000fffe0ff */
[----:B--2-4-:R-:W-:-:S12]  /*1760*/  UIADD3 UR21, UPT, UPT, -UR21, URZ, URZ ;  /* 0x000000ff15157290 */ /* 0x014fd8000fffe1ff */
.L_x_42:
[----:B------:R-:W-:Y:S01]  /*1770*/  UISETP.NE.AND UP0, UPT, UR37, URZ, UPT ;  /* 0x000000ff2500728c */ /* 0x000fe2000bf05270 */
[----:B------:R-:W1:Y:S08]  /*1780*/  S2UR UR37, SR_CgaCtaId ;  /* 0x00000000002579c3 */ /* 0x000e700000008800 */
[----:B------:R-:W-:Y:S05]  /*1790*/  BRA.U UP0, `(.L_x_23) ;  /* 0x0000000100347547 */ /* 0x000fea000b800000 */
[----:B------:R-:W2:Y:S01]  /*17a0*/  S2R R2, SR_CgaCtaId ;  /* 0x0000000000027919 */ /* 0x000ea20000008800 */
[----:B------:R-:W-:-:S04]  /*17b0*/  MOV R3, 0x400 ;  /* 0x0000040000037802 */ /* 0x000fc80000000f00 */
[----:B--2---:R-:W-:Y:S02]  /*17c0*/  LEA R3, R2, R3, 0x18 ;  /* 0x0000000302037211 */ /* 0x004fe400078ec0ff */
[----:B------:R-:W-:-:S03]  /*17d0*/  SHF.L.U32 R2, R8, 0x1f, RZ ;  /* 0x0000001f08027819 */ /* 0x000fc600000006ff */
[----:B------:R-:W-:-:S04]  /*17e0*/  IMAD R3, R10, 0x8, R3 ;  /* 0x000000080a037824 */ /* 0x000fc800078e0203 */
[----:B------:R-:W2:Y:S02]  /*17f0*/  SYNCS.PHASECHK.TRANS64.TRYWAIT P0, [R3+URZ+0x100], R2 ;  /* 0x00010002030075a7 */ /* 0x000ea400080011ff */
[----:B--2---:R-:W-:Y:S05]  /*1800*/  @!P0 BRA `(.L_x_24) ;  /* 0x0000007000d88947 */ /* 0x004fea0003800000 */
.L_x_149:
[----:B------:R-:W-:Y:S01]  /*1810*/  VIADD R10, R10, 0x1 ;  /* 0x000000010a0a7836 */ /* 0x000fe20000000000 */
[----:B------:R2:W-:Y:S04]  /*1820*/  SYNCS.ARRIVE.TRANS64.A1T0 RZ, [R3+URZ+0xf0], RZ ;  /* 0x0000f0ff03ff79a7 */ /* 0x0005e800081000ff */
[----:B------:R-:W-:-:S04]  /*1830*/  ISETP.NE.AND P0, PT, R10, 0x2, PT ;  /* 0x000000020a00780c */ /* 0x000fc80003f05270 */
[----:B------:R-:W-:Y:S02]  /*1840*/  SEL R10, R10, RZ, P0 ;  /* 0x000000ff0a0a7207 */ /* 0x000fe40000000000 */
[----:B--2---:R-:W-:-:S04]  /*1850*/  SEL R3, RZ, 0x1, P0 ;  /* 0x00000001ff037807 */ /* 0x004fc80000000000 */
[----:B------:R-:W-:-:S07]  /*1860*/  LOP3.LUT R8, R8, R3, RZ, 0x3c, !PT ;  /* 0x0000000308087212 */ /* 0x000fce00078e3cff */
.L_x_23:
[----:B------:R-:W-:Y:S01]  /*1870*/  UMOV UR6, 0x400 ;  /* 0x0000040000067882 */ /* 0x000fe20000000000 */
[----:B------:R-:W-:Y:S01]  /*1880*/  LEA.HI R3, R21, R21, RZ, 0x1 ;  /* 0x0000001515037211 */ /* 0x000fe200078f08ff */
[----:B-1----:R-:W-:Y:S01]  /*1890*/  ULEA UR6, UR37, UR6, 0x18 ;  /* 0x0000000625067291 */ /* 0x002fe2000f8ec0ff */
[----:B------:R-:W-:Y:S01]  /*18a0*/  SHF.L.U32 R2, R15, 0x1f, RZ ;  /* 0x0000001f0f027819 */ /* 0x000fe200000006ff */
[----:B------:R-:W-:Y:S01]  /*18b0*/  UISETP.GE.U32.AND UP0, UPT, UR4, 0x3f, UPT ;  /* 0x0000003f0400788c */ /* 0x000fe2000bf06070 */
[C---:B------:R-:W-:Y:S01]  /*18c0*/  R2UR UR9, R16.reuse ;  /* 0x00000000100972ca */ /* 0x040fe200000e0000 */
[----:B------:R-:W-:Y:S01]  /*18d0*/  ULEA UR8, UR23, UR6, 0x3 ;  /* 0x0000000617087291 */ /* 0x000fe2000f8e18ff */
[----:B------:R-:W-:Y:S01]  /*18e0*/  IMAD.SHL.U32 R3, R3, 0x40, RZ ;  /* 0x0000004003037824 */ /* 0x000fe200078e00ff */
[----:B------:R-:W-:Y:S01]  /*18f0*/  R2UR UR11, R16 ;  /* 0x00000000100b72ca */ /* 0x000fe200000e0000 */
[----:B------:R-:W-:-:S03]  /*1900*/  UMOV UR25, URZ ;  /* 0x000000ff00197c82 */ /* 0x000fc60008000000 */
[----:B------:R-:W-:-:S03]  /*1910*/  R2UR UR35, R3 ;  /* 0x00000000032372ca */ /* 0x000fc600000e0000 */
[----:B------:R1:W2:Y:S01]  /*1920*/  SYNCS.PHASECHK.TRANS64.TRYWAIT P0, [UR8+0x20], R2 ;  /* 0x00002002ff0075a7 */ /* 0x0002a20008001108 */
[----:B------:R-:W-:-:S09]  /*1930*/  R2UR UR8, R20 ;  /* 0x00000000140872ca */ /* 0x000fd200000e0000 */
[----:B------:R-:W-:-:S04]  /*1940*/  ULOP3.LUT UR35, UR9, 0xffffff80, UR35, 0xf8, !UPT ;  /* 0xffffff8009237892 */ /* 0x000fc8000f8ef823 */
[----:B------:R-:W-:Y:S01]  /*1950*/  ULEA UR11, UR8, UR11, 0x7 ;  /* 0x0000000b080b7291 */ /* 0x000fe2000f8e38ff */
[----:B------:R-:W-:Y:S11]  /*1960*/  BRA.U !UP0, `(.L_x_25) ;  /* 0x0000000108bc7547 */ /* 0x000ff6000b800000 */
[----:B------:R-:W-:Y:S01]  /*1970*/  UMOV UR16, UR21 ;  /* 0x0000001500107c82 */ /* 0x000fe20008000000 */
[----:B------:R-:W-:Y:S01]  /*1980*/  UMOV UR17, UR23 ;  /* 0x0000001700117c82 */ /* 0x000fe20008000000 */
[----:B------:R-:W-:-:S05]  /*1990*/  UMOV UR34, URZ ;  /* 0x000000ff00227c82 */ /* 0x000fca0008000000 */
.L_x_31:
[----:B------:R-:W-:Y:S01]  /*19a0*/  ULEA UR33, UR17, UR6, 0x3 ;  /* 0x0000000611217291 */ /* 0x000fe2000f8e18ff */
[----:B------:R-:W-:Y:S01]  /*19b0*/  @P5 MOV R3, 0x8000 ;  /* 0x0000800000035802 */ /* 0x000fe20000000f00 */
[----:B-12-4-:R-:W-:Y:S10]  /*19c0*/  @P0 BRA `(.L_x_26) ;  /* 0x00000000000c0947 */ /* 0x016ff40003800000 */
[----:B------:R-:W-:-:S04]  /*19d0*/  SHF.L.U32 R5, R15, 0x1f, RZ ;  /* 0x0000001f0f057819 */ /* 0x000fc800000006ff */
[----:B------:R-:W2:Y:S02]  /*19e0*/  SYNCS.PHASECHK.TRANS64.TRYWAIT P0, [UR33+0x20], R5 ;  /* 0x00002005ff0075a7 */ /* 0x000ea40008001121 */
[----:B--2---:R-:W-:Y:S05]  /*19f0*/  @!P0 BRA `(.L_x_27) ;  /* 0x0000007000708947 */ /* 0x004fea0003800000 */
.L_x_26:
[----:B------:R2:W-:Y:S01]  /*1a00*/  @P5 SYNCS.ARRIVE.TRANS64 RZ, [UR33], R3 ;  /* 0x00000003ffff59a7 */ /* 0x0005e20008000021 */
[----:B------:R-:W-:Y:S02]  /*1a10*/  ULOP3.LUT UR8, UR22, 0x2, URZ, 0xfc, !UPT ;  /* 0x0000000216087892 */ /* 0x000fe4000f8efcff */
[----:B------:R-:W-:Y:S02]  /*1a20*/  UIADD3 UR16, UPT, UPT, UR16, 0x1, URZ ;  /* 0x0000000110107890 */ /* 0x000fe4000fffe0ff */
[----:B------:R-:W-:Y:S02]  /*1a30*/  UISETP.NE.AND UP0, UPT, UR8, 0x2, UPT ;  /* 0x000000020800788c */ /* 0x000fe4000bf05270 */
[----:B------:R-:W-:-:S07]  /*1a40*/  UISETP.NE.AND UP2, UPT, UR16, 0x1, UPT ;  /* 0x000000011000788c */ /* 0x000fce000bf45270 */
[----:B------:R-:W-:Y:S05]  /*1a50*/  BRA.U UP0, `(.L_x_28) ;  /* 0x0000000100047547 */ /* 0x000fea000b800000 */
[----:B------:R-:W-:Y:S05]  /*1a60*/  BPT.TRAP 0x1 ;  /* 0x000000040000795c */ /* 0x000fea0000300000 */
.L_x_28:
[----:B------:R-:W-:Y:S04]  /*1a70*/  BSSY.RECONVERGENT B0, `(.L_x_29) ;  /* 0x0000003000007945 */ /* 0x000fe80003800200 */
[----:B------:R-:W-:Y:S05]  /*1a80*/  @!P4 BRA `(.L_x_30) ;  /* 0x000000000004c947 */ /* 0x000fea0003800000 */
[----:B------:R-:W-:Y:S05]  /*1a90*/  BPT.TRAP 0x1 ;  /* 0x000000040000795c */ /* 0x000fea0000300000 */
.L_x_30:
[----:B------:R-:W-:Y:S05]  /*1aa0*/  BSYNC.RECONVERGENT B0 ;  /* 0x0000000000007941 */ /* 0x000fea0003800200 */
.L_x_29:
[----:B------:R-:W-:Y:S02]  /*1ab0*/  UIADD3 UR23, UPT, UPT, UR17, 0x1, URZ ;  /* 0x0000000111177890 */ /* 0x000fe4000fffe0ff */
[----:B------:R-:W-:Y:S02]  /*1ac0*/  UIADD3 UR28, UP1, UPT, UR14, 0x80, URZ ;  /* 0x000000800e1c7890 */ /* 0x000fe4000ff3e0ff */
[----:B------:R-:W-:Y:S02]  /*1ad0*/  UISETP.NE.AND UP0, UPT, UR23, 0x4, UPT ;  /* 0x000000041700788c */ /* 0x000fe4000bf05270 */
[----:B------:R-:W-:Y:S02]  /*1ae0*/  ULOP3.LUT UR33, UR33, 0xfefffff8, URZ, 0xc0, !UPT ;  /* 0xfefffff821217892 */ /* 0x000fe4000f8ec0ff */
[----:B------:R-:W-:Y:S02]  /*1af0*/  USEL UR9, URZ, 0x1, UP0 ;  /* 0x00000001ff097887 */ /* 0x000fe40008000000 */
[----:B------:R-:W-:-:S02]  /*1b00*/  USEL UR23, UR23, URZ, UP0 ;  /* 0x000000ff17177287 */ /* 0x000fc40008000000 */
[----:B------:R-:W-:Y:S02]  /*1b10*/  UIADD3 UR26, UP0, UPT, UR14, 0x180, URZ ;  /* 0x000001800e1a7890 */ /* 0x000fe4000ff1e0ff */
[----:B------:R-:W-:Y:S01]  /*1b20*/  ULEA UR8, UR23, UR6, 0x3 ;  /* 0x0000000617087291 */ /* 0x000fe2000f8e18ff */
[----:B------:R-:W-:Y:S01]  /*1b30*/  LOP3.LUT R15, R15, UR9, RZ, 0x3c, !PT ;  /* 0x000000090f0f7c12 */ /* 0x000fe2000f8e3cff */
[----:B------:R-:W-:Y:S02]  /*1b40*/  UIADD3.X UR29, UPT, UPT, URZ, UR15, URZ, UP1, !UPT ;  /* 0x0000000fff1d7290 */ /* 0x000fe40008ffe4ff */
[----:B------:R-:W-:Y:S01]  /*1b50*/  UIADD3.X UR27, UPT, UPT, URZ, UR15, URZ, UP0, !UPT ;  /* 0x0000000fff1b7290 */ /* 0x000fe200087fe4ff */
[----:B-1----:R-:W-:Y:S01]  /*1b60*/  SHF.L.U32 R2, R15, 0x1f, RZ ;  /* 0x0000001f0f027819 */ /* 0x002fe200000006ff */
[----:B------:R-:W-:Y:S01]  /*1b70*/  UMOV UR18, 0x0 ;  /* 0x0000000000127882 */ /* 0x000fe20000000000 */
[----:B------:R-:W-:Y:S01]  /*1b80*/  UMOV UR19, 0x10000000 ;  /* 0x1000000000137882 */ /* 0x000fe20000000000 */
[----:B------:R-:W-:Y:S01]  /*1b90*/  UMOV UR10, UR34 ;  /* 0x00000022000a7c82 */ /* 0x000fe20008000000 */
[----:B------:R4:W1:Y:S01]  /*1ba0*/  SYNCS.PHASECHK.TRANS64.TRYWAIT P0, [UR8+0x20], R2 ;  /* 0x00002002ff0075a7 */ /* 0x0008620008001108 */
[----:B------:R-:W-:Y:S01]  /*1bb0*/  ULEA UR8, UR17, UR6, 0xd ;  /* 0x0000000611087291 */ /* 0x000fe2000f8e68ff */
[----:B------:R-:W-:Y:S01]  /*1bc0*/  UMOV UR12, UR36 ;  /* 0x00000024000c7c82 */ /* 0x000fe20008000000 */
[----:B------:R-:W-:-:S02]  /*1bd0*/  UMOV UR9, UR33 ;  /* 0x0000002100097c82 */ /* 0x000fc40008000000 */
[----:B------:R-:W-:Y:S02]  /*1be0*/  UIADD3 UR32, UPT, UPT, UR8, 0x8400, URZ ;  /* 0x0000840008207890 */ /* 0x000fe4000fffe0ff */
[----:B------:R-:W-:Y:S01]  /*1bf0*/  UIADD3 UR8, UPT, UPT, UR8, 0x10400, URZ ;  /* 0x0001040008087890 */ /* 0x000fe2000fffe0ff */
[----:B------:R-:W-:Y:S01]  /*1c00*/  UMOV UR25, UR13 ;  /* 0x0000000d00197c82 */ /* 0x000fe20008000000 */
[----:B------:R-:W-:-:S05]  /*1c10*/  UMOV UR17, UR23 ;  /* 0x0000001700117c82 */ /* 0x000fca0008000000 */
[----:B------:R2:W-:Y:S02]  /*1c20*/  UTMALDG.3D.2CTA [UR32], [UR28], desc[UR18] ;  /* 0x000012201c0075b4 */ /* 0x0005e40008211000 */
[----:B------:R4:W-:Y:S01]  /*1c30*/  UTMALDG.3D.2CTA [UR8], [UR26], desc[UR18] ;  /* 0x000012081a0075b4 */ /* 0x0009e20008211000 */
[----:B--2---:R-:W-:Y:S01]  /*1c40*/  UIADD3 UR34, UPT, UPT, UR34, 0x20, URZ ;  /* 0x0000002022227890 */ /* 0x004fe2000fffe0ff */
[----:B------:R-:W-:Y:S11]  /*1c50*/  BRA.U UP2, `(.L_x_31) ;  /* 0xfffffffd02507547 */ /* 0x000ff6000b83ffff */
.L_x_25:
[----:B----4-:R-:W-:Y:S01]  /*1c60*/  ULEA UR8, UR23, UR6, 0x3 ;  /* 0x0000000617087291 */ /* 0x010fe2000f8e18ff */
[----:B-1----:R-:W-:Y:S01]  /*1c70*/  SHF.L.U32 R2, R15, 0x1f, RZ ;  /* 0x0000001f0f027819 */ /* 0x002fe200000006ff */
[----:B------:R-:W-:Y:S01]  /*1c80*/  @!P1 SYNCS.ARRIVE.TRANS64.A1T0 RZ, [UR6+0x88], RZ ;  /* 0x000088ffffff99a7 */ /* 0x000fe20008100006 */
[----:B------:R-:W-:-:S06]  /*1c90*/  UISETP.GT.AND UP0, UPT, UR7, UR5, UPT ;  /* 0x000000050700728c */ /* 0x000fcc000bf04270 */
[----:B--2---:R1:W2:Y:S03]  /*1ca0*/  SYNCS.PHASECHK.TRANS64.TRYWAIT P0, [UR8+0x20], R2 ;  /* 0x00002002ff0075a7 */ /* 0x0042a60008001108 */
[----:B------:R-:W-:Y:S05]  /*1cb0*/  BRA.U !UP0, `(.L_x_32) ;  /* 0x0000000108bc7547 */ /* 0x000fea000b800000 */
[----:B------:R-:W-:Y:S01]  /*1cc0*/  UIADD3 UR26, UPT, UPT, UR24, UR25, URZ ;  /* 0x00000019181a7290 */ /* 0x000fe2000fffe0ff */
[----:B------:R-:W-:-:S11]  /*1cd0*/  UMOV UR27, UR23 ;  /* 0x00000017001b7c82 */ /* 0x000fd60008000000 */
.L_x_38:
[----:B------:R-:W-:Y:S01]  /*1ce0*/  ULEA UR17, UR27, UR6, 0x3 ;  /* 0x000000061b117291 */ /* 0x000fe2000f8e18ff */
[----:B--2---:R-:W-:Y:S01]  /*1cf0*/  @P5 MOV R3, 0x8000 ;  /* 0x0000800000035802 */ /* 0x004fe20000000f00 */
[----:B-12---:R-:W-:Y:S10]  /*1d00*/  @P0 BRA `(.L_x_33) ;  /* 0x00000000000c0947 */ /* 0x006ff40003800000 */
[----:B------:R-:W-:-:S04]  /*1d10*/  SHF.L.U32 R5, R15, 0x1f, RZ ;  /* 0x0000001f0f057819 */ /* 0x000fc800000006ff */
[----:B------:R-:W2:Y:S02]  /*1d20*/  SYNCS.PHASECHK.TRANS64.TRYWAIT P0, [UR17+0x20], R5 ;  /* 0x00002005ff0075a7 */ /* 0x000ea40008001111 */
[----:B--2---:R-:W-:Y:S05]  /*1d30*/  @!P0 BRA `(.L_x_34) ;  /* 0x0000006c00b88947 */ /* 0x004fea0003800000 */
.L_x_33:
[----:B------:R2:W-:Y:S01]  /*1d40*/  @P5 SYNCS.ARRIVE.TRANS64 RZ, [UR17], R3 ;  /* 0x00000003ffff59a7 */ /* 0x0005e20008000011 */
[----:B------:R-:W-:-:S04]  /*1d50*/  ULOP3.LUT UR8, UR22, 0x2, URZ, 0xfc, !UPT ;  /* 0x0000000216087892 */ /* 0x000fc8000f8efcff */
[----:B------:R-:W-:-:S09]  /*1d60*/  UISETP.NE.AND UP0, UPT, UR8, 0x2, UPT ;  /* 0x000000020800788c */ /* 0x000fd2000bf05270 */
[----:B------:R-:W-:Y:S05]  /*1d70*/  BRA.U UP0, `(.L_x_35) ;  /* 0x0000000100047547 */ /* 0x000fea000b800000 */
[----:B------:R-:W-:Y:S05]  /*1d80*/  BPT.TRAP 0x1 ;  /* 0x000000040000795c */ /* 0x000fea0000300000 */
.L_x_35:
[----:B------:R-:W-:Y:S04]  /*1d90*/  BSSY.RECONVERGENT B0, `(.L_x_36) ;  /* 0x0000003000007945 */ /* 0x000fe80003800200 */
[----:B------:R-:W-:Y:S05]  /*1da0*/  @!P4 BRA `(.L_x_37) ;  /* 0x000000000004c947 */ /* 0x000fea0003800000 */
[----:B------:R-:W-:Y:S05]  /*1db0*/  BPT.TRAP 0x1 ;  /* 0x000000040000795c */ /* 0x000fea0000300000 */
.L_x_37:
[----:B------:R-:W-:Y:S05]  /*1dc0*/  BSYNC.RECONVERGENT B0 ;  /* 0x0000000000007941 */ /* 0x000fea0003800200 */
.L_x_36:
[----:B------:R-:W-:Y:S02]  /*1dd0*/  UIADD3 UR23, UPT, UPT, UR27, 0x1, URZ ;  /* 0x000000011b177890 */ /* 0x000fe4000fffe0ff */
[----:B------:R-:W-:Y:S02]  /*1de0*/  UIADD3 UR32, UP1, UPT, UR14, 0x80, URZ ;  /* 0x000000800e207890 */ /* 0x000fe4000ff3e0ff */
[----:B------:R-:W-:Y:S02]  /*1df0*/  UISETP.NE.AND UP0, UPT, UR23, 0x4, UPT ;  /* 0x000000041700788c */ /* 0x000fe4000bf05270 */
[----:B------:R-:W-:Y:S02]  /*1e00*/  USHF.L.U32 UR18, UR25, 0x5, URZ ;  /* 0x0000000519127899 */ /* 0x000fe400080006ff */
[----:B------:R-:W-:Y:S02]  /*1e10*/  USEL UR9, URZ, 0x1, UP0 ;  /* 0x00000001ff097887 */ /* 0x000fe40008000000 */
[----:B------:R-:W-:-:S02]  /*1e20*/  USEL UR23, UR23, URZ, UP0 ;  /* 0x000000ff17177287 */ /* 0x000fc40008000000 */
[----:B------:R-:W-:Y:S02]  /*1e30*/  UIADD3 UR30, UP0, UPT, UR14, 0x180, URZ ;  /* 0x000001800e1e7890 */ /* 0x000fe4000ff1e0ff */
[----:B------:R-:W-:Y:S01]  /*1e40*/  ULEA UR8, UR23, UR6, 0x3 ;  /* 0x0000000617087291 */ /* 0x000fe2000f8e18ff */
[----:B------:R-:W-:Y:S01]  /*1e50*/  LOP3.LUT R15, R15, UR9, RZ, 0x3c, !PT ;  /* 0x000000090f0f7c12 */ /* 0x000fe2000f8e3cff */
[----:B------:R-:W-:Y:S02]  /*1e60*/  ULOP3.LUT UR17, UR17, 0xfefffff8, URZ, 0xc0, !UPT ;  /* 0xfefffff811117892 */ /* 0x000fe4000f8ec0ff */
[----:B------:R-:W-:Y:S01]  /*1e70*/  UIADD3.X UR33, UPT, UPT, URZ, UR15, URZ, UP1, !UPT ;  /* 0x0000000fff217290 */ /* 0x000fe20008ffe4ff */
[----:B-1----:R-:W-:Y:S01]  /*1e80*/  SHF.L.U32 R2, R15, 0x1f, RZ ;  /* 0x0000001f0f027819 */ /* 0x002fe200000006ff */
[----:B------:R-:W-:Y:S01]  /*1e90*/  UIADD3.X UR31, UPT, UPT, URZ, UR15, URZ, UP0, !UPT ;  /* 0x0000000fff1f7290 */ /* 0x000fe200087fe4ff */
[----:B------:R-:W-:Y:S02]  /*1ea0*/  UMOV UR28, 0x0 ;  /* 0x00000000001c7882 */ /* 0x000fe40000000000 */
[----:B------:R4:W1:Y:S01]  /*1eb0*/  SYNCS.PHASECHK.TRANS64.TRYWAIT P0, [UR8+0x20], R2 ;  /* 0x00002002ff0075a7 */ /* 0x0008620008001108 */
[----:B------:R-:W-:Y:S01]  /*1ec0*/  ULEA UR8, UR27, UR6, 0xd ;  /* 0x000000061b087291 */ /* 0x000fe2000f8e68ff */
[----:B------:R-:W-:Y:S01]  /*1ed0*/  UMOV UR29, 0x10000000 ;  /* 0x10000000001d7882 */ /* 0x000fe20000000000 */
[----:B------:R-:W-:-:S02]  /*1ee0*/  UMOV UR19, UR35 ;  /* 0x0000002300137c82 */ /* 0x000fc40008000000 */
[----:B------:R-:W-:Y:S02]  /*1ef0*/  UIADD3 UR16, UPT, UPT, UR8, 0x8400, URZ ;  /* 0x0000840008107890 */ /* 0x000fe4000fffe0ff */
[----:B------:R-:W-:Y:S01]  /*1f00*/  UIADD3 UR8, UPT, UPT, UR8, 0x10400, URZ ;  /* 0x0001040008087890 */ /* 0x000fe2000fffe0ff */
[----:B------:R-:W-:Y:S01]  /*1f10*/  UMOV UR20, UR36 ;  /* 0x0000002400147c82 */ /* 0x000fe20008000000 */
[----:B------:R-:W-:Y:S01]  /*1f20*/  UMOV UR12, UR36 ;  /* 0x00000024000c7c82 */ /* 0x000fe20008000000 */
[----:B------:R-:W-:Y:S01]  /*1f30*/  UMOV UR9, UR17 ;  /* 0x0000001100097c82 */ /* 0x000fe20008000000 */
[----:B------:R-:W-:Y:S01]  /*1f40*/  UMOV UR10, UR18 ;  /* 0x00000012000a7c82 */ /* 0x000fe20008000000 */
[----:B------:R-:W-:Y:S02]  /*1f50*/  UIADD3 UR25, UPT, UPT, UR25, 0x1, URZ ;  /* 0x0000000119197890 */ /* 0x000fe4000fffe0ff */
[----:B------:R4:W-:Y:S01]  /*1f60*/  UTMALDG.3D.2CTA [UR16], [UR32], desc[UR28] ;  /* 0x00001c10200075b4 */ /* 0x0009e20008211000 */
[----:B------:R-:W-:Y:S01]  /*1f70*/  UMOV UR27, UR23 ;  /* 0x00000017001b7c82 */ /* 0x000fe20008000000 */
[----:B------:R-:W-:Y:S01]  /*1f80*/  UISETP.NE.AND UP0, UPT, UR25, UR26, UPT ;  /* 0x0000001a1900728c */ /* 0x000fe2000bf05270 */
[----:B------:R4:W-:Y:S08]  /*1f90*/  UTMALDG.3D.2CTA [UR8], [UR30], desc[UR28] ;  /* 0x00001c081e0075b4 */ /* 0x0009f00008211000 */
[----:B----4-:R-:W-:Y:S05]  /*1fa0*/  BRA.U UP0, `(.L_x_38) ;  /* 0xfffffffd004c7547 */ /* 0x010fea000b83ffff */
.L_x_32:
[----:B-1----:R-:W-:Y:S01]  /*1fb0*/  LEA R2, R14, UR6, 0x3 ;  /* 0x000000060e027c11 */ /* 0x002fe2000f8e18ff */
[----:B------:R-:W-:Y:S01]  /*1fc0*/  NOP ;  /* 0x0000000000007918 */ /* 0x000fe20000000000 */
[----:B--2---:R-:W-:Y:S02]  /*1fd0*/  SHF.L.U32 R3, R12, 0x1f, RZ ;  /* 0x0000001f0c037819 */ /* 0x004fe400000006ff */
[----:B------:R-:W-:Y:S02]  /*1fe0*/  LEA R4, R14, UR6, 0x4 ;  /* 0x000000060e047c11 */ /* 0x000fe4000f8e20ff */
[----:B------:R-:W1:Y:S02]  /*1ff0*/  SYNCS.PHASECHK.TRANS64.TRYWAIT P0, [R2+URZ+0x90], R3 ;  /* 0x00009003020075a7 */ /* 0x000e6400080011ff */
[----:B-1----:R-:W-:Y:S05]  /*2000*/  @!P0 BRA `(.L_x_39) ;  /* 0x0000006c001c8947 */ /* 0x002fea0003800000 */
.L_x_152:
[----:B------:R-:W2:Y:S01]  /*2010*/  LDS.128 R4, [R4+0x120] ;  /* 0x0001200004047984 */ /* 0x000ea20000000c00 */
[----:B------:R-:W-:Y:S01]  /*2020*/  ISETP.GE.AND P0, PT, R26, 0x1, PT ;  /* 0x000000011a00780c */ /* 0x000fe20003f06270 */
[----:B-1----:R-:W-:Y:S01]  /*2030*/  VIADD R2, R2, 0xa0 ;  /* 0x000000a002027836 */ /* 0x002fe20000000000 */
[----:B------:R-:W-:Y:S01]  /*2040*/  @!PT LDS RZ, [RZ] ;  /* 0x00000000fffff984 */ /* 0x000fe20000000800 */
[----:B------:R-:W-:Y:S01]  /*2050*/  @!PT LDS RZ, [RZ] ;  /* 0x00000000fffff984 */ /* 0x000fe20000000800 */
[----:B------:R-:W-:Y:S01]  /*2060*/  @!PT LDS RZ, [RZ] ;  /* 0x00000000fffff984 */ /* 0x000fe20000000800 */
[----:B------:R-:W-:Y:S01]  /*2070*/  @!PT LDS RZ, [RZ] ;  /* 0x00000000fffff984 */ /* 0x000fe20000000800 */
[----:B------:R1:W-:Y:S06]  /*2080*/  MEMBAR.ALL.CTA ;  /* 0x0000000000007992 */ /* 0x0003ec0000008000 */
[----:B-1----:R-:W1:Y:S01]  /*2090*/  FENCE.VIEW.ASYNC.S ;  /* 0x00000000000073c6 */ /* 0x002e620000000000 */
[----:B------:R-:W-:-:S04]  /*20a0*/  PRMT R2, RZ, 0x654, R2 ;  /* 0x00000654ff027816 */ /* 0x000fc80000000002 */
[----:B-1----:R1:W-:Y:S01]  /*20b0*/  SYNCS.ARRIVE.TRANS64.RED.A1T0 RZ, [R2+URZ], RZ ;  /* 0x000000ff02ff79a7 */ /* 0x0023e200081004ff */
[----:B--2---:R-:W-:-:S13]  /*20c0*/  LOP3.LUT P2, RZ, R6, 0x1, RZ, 0xc0, !PT ;  /* 0x0000000106ff7812 */ /* 0x004fda000784c0ff */
[----:B------:R-:W-:Y:S01]  /*20d0*/  @P2 SHF.R.U32.HI R3, RZ, 0x10, R5 ;  /* 0x00000010ff032819 */ /* 0x000fe20000011605 */
[----:B------:R-:W-:Y:S01]  /*20e0*/  VOTEU.ANY UP0, P2 ;  /* 0x0000000000ff7886 */ /* 0x000fe20001000100 */
[----:B------:R-:W-:Y:S02]  /*20f0*/  @P2 MOV R13, R4 ;  /* 0x00000004000d2202 */ /* 0x000fe40000000f00 */
[----:B------:R-:W-:Y:S02]  /*2100*/  @P2 R2UR.BROADCAST UR8, R3 ;  /* 0x00000000030822ca */ /* 0x000fe400008e0000 */
[----:B------:R-:W-:-:S11]  /*2110*/  @P2 LOP3.LUT R11, R5, 0xffff, RZ, 0xc0, !PT ;  /* 0x0000ffff050b2812 */ /* 0x000fd600078ec0ff */
[----:B------:R-:W-:Y:S01]  /*2120*/  @UP0 UMOV UR36, UR8 ;  /* 0x0000000800240c82 */ /* 0x000fe20008000000 */
[----:B-1----:R-:W-:Y:S05]  /*2130*/  @!P0 BRA `(.L_x_40) ;  /* 0x0000000000b88947 */ /* 0x002fea0003800000 */
[----:B------:R-:W3:Y:S01]  /*2140*/  LDC.64 R4, c[0x0][0xb18] ;  /* 0x0002c600ff047b82 */ /* 0x000ee20000000a00 */
[----:B------:R-:W-:-:S07]  /*2150*/  ISETP.NE.AND P3, PT, R26, 0x1, PT ;  /* 0x000000011a00780c */ /* 0x000fce0003f65270 */
[----:B------:R-:W1:Y:S08]  /*2160*/  LDC.64 R6, c[0x0][0xb10] ;  /* 0x0002c400ff067b82 */ /* 0x000e700000000a00 */
[----:B------:R-:W2:Y:S08]  /*2170*/  LDC R17, c[0x0][0xb20] ;  /* 0x0002c800ff117b82 */ /* 0x000eb00000000800 */
[----:B------:R-:W4:Y:S01]  /*2180*/  LDC R18, c[0x0][0xb0c] ;  /* 0x0002c300ff127b82 */ /* 0x000f220000000800 */
[----:B---3--:R-:W-:Y:S01]  /*2190*/  IMAD.HI.U32 R22, R0, R5, RZ ;  /* 0x0000000500167227 */ /* 0x008fe200078e00ff */
[----:B------:R-:W-:-:S06]  /*21a0*/  ISETP.NE.AND P0, PT, R4, 0x1, PT ;  /* 0x000000010400780c */ /* 0x000fcc0003f05270 */
[----:B------:R-:W3:Y:S01]  /*21b0*/  LDC.64 R2, c[0x0][0xb28] ;  /* 0x0002ca00ff027b82 */ /* 0x000ee20000000a00 */
[----:B-1----:R-:W-:-:S04]  /*21c0*/  IMAD.HI.U32 R20, R9, R6, RZ ;  /* 0x0000000609147227 */ /* 0x002fc800078e00ff */
[----:B------:R-:W-:Y:S01]  /*21d0*/  IMAD.HI.U32 R24, R13, R6, RZ ;  /* 0x000000060d187227 */ /* 0x000fe200078e00ff */
[----:B------:R-:W-:Y:S02]  /*21e0*/  SHF.R.U32.HI R20, RZ, R7, R20 ;  /* 0x00000007ff147219 */ /* 0x000fe40000011614 */
[----:B--2---:R-:W-:Y:S01]  /*21f0*/  SHF.R.U32.HI R19, RZ, R17, R22 ;  /* 0x00000011ff137219 */ /* 0x004fe20000011616 */
[----:B------:R-:W-:Y:S01]  /*2200*/  IMAD.HI.U32 R22, R11, R5, RZ ;  /* 0x000000050b167227 */ /* 0x000fe200078e00ff */
[----:B------:R-:W-:Y:S02]  /*2210*/  SHF.R.U32.HI R24, RZ, R7, R24 ;  /* 0x00000007ff187219 */ /* 0x000fe40000011618 */
[----:B------:R-:W-:Y:S02]  /*2220*/  SEL R19, R0, R19, !P0 ;  /* 0x0000001300137207 */ /* 0x000fe40004000000 */
[----:B------:R-:W-:Y:S02]  /*2230*/  SHF.R.U32.HI R22, RZ, R17, R22 ;  /* 0x00000011ff167219 */ /* 0x000fe40000011616 */
[----:B----4-:R-:W-:-:S02]  /*2240*/  ISETP.NE.AND P1, PT, R18, 0x1, PT ;  /* 0x000000011200780c */ /* 0x010fc40003f25270 */
[----:B------:R-:W-:Y:S02]  /*2250*/  SEL R5, R11, R22, !P0 ;  /* 0x000000160b057207 */ /* 0x000fe40004000000 */
[----:B------:R-:W-:Y:S02]  /*2260*/  SEL R21, R9, R20, !P1 ;  /* 0x0000001409157207 */ /* 0x000fe40004800000 */
[----:B------:R-:W-:Y:S01]  /*2270*/  SEL R7, R13, R24, !P1 ;  /* 0x000000180d077207 */ /* 0x000fe20004800000 */
[----:B---3--:R-:W-:Y:S01]  /*2280*/  IMAD.HI.U32 R20, R19, R2, RZ ;  /* 0x0000000213147227 */ /* 0x008fe200078e00ff */
[----:B------:R-:W-:-:S03]  /*2290*/  IADD3 R17, PT, PT, -R5, RZ, RZ ;  /* 0x000000ff05117210 */ /* 0x000fc60007ffe1ff */
        /* <DEDUP_REMOVED lines=11> */
[----:B------:R-:W-:-:S04]  /*2350*/  @!P0 IMAD.HI.U32 R20, R7, R2, RZ ;  /* 0x0000000207148227 */ /* 0x000fc800078e00ff */
[----:B------:R-:W-:Y:S01]  /*2360*/  IMAD.MOV R2, RZ, RZ, -R6 ;  /* 0x000000ffff027224 */ /* 0x000fe200078e0a06 */
[----:B------:R-:W-:-:S03]  /*2370*/  @!P0 SHF.R.U32.HI R20, RZ, R3, R20 ;  /* 0x00000003ff148219 */ /* 0x000fc60000011614 */
[----:B------:R-:W-:Y:S01]  /*2380*/  IMAD R2, R26, R2, R5 ;  /* 0x000000021a027224 */ /* 0x000fe200078e0205 */
        /* <DEDUP_REMOVED lines=9> */
.L_x_40:
[----:B------:R-:W1:Y:S02]  /*2420*/  LDCU UR8, c[0x0][0xb30] ;  /* 0x00016600ff0877ac */ /* 0x000e640008000800 */
[----:B-1----:R-:W-:-:S09]  /*2430*/  UISETP.NE.AND UP0, UPT, UR8, 0x1, UPT ;  /* 0x000000010800788c */ /* 0x002fd2000bf05270 */
[----:B------:R-:W-:Y:S05]  /*2440*/  BRA.U UP0, `(.L_x_41) ;  /* 0x0000000100407547 */ /* 0x000fea000b800000 */
[----:B------:R-:W1:Y:S08]  /*2450*/  LDC.64 R4, c[0x0][0xb10] ;  /* 0x0002c400ff047b82 */ /* 0x000e700000000a00 */
[----:B------:R-:W2:Y:S08]  /*2460*/  LDC.64 R2, c[0x0][0xb18] ;  /* 0x0002c600ff027b82 */ /* 0x000eb00000000a00 */
[----:B------:R-:W4:Y:S08]  /*2470*/  LDC R6, c[0x0][0xb20] ;  /* 0x0002c800ff067b82 */ /* 0x000f300000000800 */
[----:B------:R-:W3:Y:S01]  /*2480*/  LDC R18, c[0x0][0xb0c] ;  /* 0x0002c300ff127b82 */ /* 0x000ee20000000800 */
[----:B-1----:R-:W-:-:S05]  /*2490*/  IMAD.HI.U32 R4, R13, R4, RZ ;  /* 0x000000040d047227 */ /* 0x002fca00078e00ff */
[----:B------:R-:W-:Y:S01]  /*24a0*/  SHF.R.U32.HI R4, RZ, R5, R4 ;  /* 0x00000005ff047219 */ /* 0x000fe20000011604 */
[----:B--2---:R-:W-:Y:S01]  /*24b0*/  IMAD.HI.U32 R3, R11, R3, RZ ;  /* 0x000000030b037227 */ /* 0x004fe200078e00ff */
[----:B------:R-:W-:-:S04]  /*24c0*/  ISETP.NE.AND P0, PT, R2, 0x1, PT ;  /* 0x000000010200780c */ /* 0x000fc80003f05270 */
[----:B----4-:R-:W-:-:S04]  /*24d0*/  SHF.R.U32.HI R6, RZ, R6, R3 ;  /* 0x00000006ff067219 */ /* 0x010fc80000011603 */
[----:B------:R-:W-:Y:S02]  /*24e0*/  SEL R3, R11, R6, !P0 ;  /* 0x000000060b037207 */ /* 0x000fe40004000000 */
[----:B---3--:R-:W-:-:S04]  /*24f0*/  ISETP.NE.AND P1, PT, R18, 0x1, PT ;  /* 0x000000011200780c */ /* 0x008fc80003f25270 */
[----:B------:R-:W-:-:S05]  /*2500*/  SEL R4, R13, R4, !P1 ;  /* 0x000000040d047207 */ /* 0x000fca0004800000 */
[----:B------:R-:W-:Y:S02]  /*2510*/  IMAD.IADD R5, R3, 0x1, -R4 ;  /* 0x0000000103057824 */ /* 0x000fe400078e0a04 */
[----:B------:R-:W-:Y:S02]  /*2520*/  IMAD.IADD R3, R4, 0x1, -R3 ;  /* 0x0000000104037824 */ /* 0x000fe400078e0a03 */
[----:B------:R-:W-:Y:S02]  /*2530*/  IMAD R13, R5, R18, R13 ;  /* 0x00000012050d7224 */ /* 0x000fe400078e020d */
[----:B------:R-:W-:-:S07]  /*2540*/  IMAD R11, R3, R2, R11 ;  /* 0x00000002030b7224 */ /* 0x000fce00078e020b */
.L_x_41:
[----:B------:R-:W-:Y:S01]  /*2550*/  VIADD R14, R14, 0x1 ;  /* 0x000000010e0e7836 */ /* 0x000fe20000000000 */
[----:B------:R-:W-:Y:S01]  /*2560*/  PLOP3.LUT P1, PT, PT, PT, PT, 0x80, 0x8 ;  /* 0x000000000008781c */ /* 0x000fe20003f2f070 */
[----:B------:R-:W-:Y:S02]  /*2570*/  IMAD.IADD R21, R13, 0x1, R68 ;  /* 0x000000010d157824 */ /* 0x000fe400078e0244 */
[----:B------:R-:W-:Y:S01]  /*2580*/  IMAD.IADD R20, R11, 0x1, R66 ;  /* 0x000000010b147824 */ /* 0x000fe200078e0242 */
[----:B------:R-:W-:-:S04]  /*2590*/  ISETP.NE.AND P0, PT, R14, 0x2, PT ;  /* 0x000000020e00780c */ /* 0x000fc80003f05270 */
[----:B------:R-:W-:Y:S02]  /*25a0*/  SEL R3, RZ, 0x1, P0 ;  /* 0x00000001ff037807 */ /* 0x000fe40000000000 */
[----:B------:R-:W-:Y:S02]  /*25b0*/  SEL R14, R14, RZ, P0 ;  /* 0x000000ff0e0e7207 */ /* 0x000fe40000000000 */
[----:B------:R-:W-:Y:S01]  /*25c0*/  LOP3.LUT R12, R12, R3, RZ, 0x3c, !PT ;  /* 0x000000030c0c7212 */ /* 0x000fe200078e3cff */
[----:B------:R-:W-:Y:S06]  /*25d0*/  @P2 BRA `(.L_x_42) ;  /* 0xfffffff000642947 */ /* 0x000fec000383ffff */
[----:B------:R-:W-:Y:S01]  /*25e0*/  UIADD3 UR6, UPT, UPT, UR6, 0x20, URZ ;  /* 0x0000002006067890 */ /* 0x000fe2000fffe0ff */
[----:B------:R-:W-:-:S03]  /*25f0*/  SHF.L.U32 R3, R15, 0x1f, RZ ;  /* 0x0000001f0f037819 */ /* 0x000fc600000006ff */
[----:B------:R-:W-:-:S09]  /*2600*/  ULEA UR4, UR23, UR6, 0x3 ;  /* 0x0000000617047291 */ /* 0x000fd2000f8e18ff */
[----:B------:R-:W1:Y:S02]  /*2610*/  SYNCS.PHASECHK.TRANS64.TRYWAIT P0, [UR4], R3 ;  /* 0x00000003ff0075a7 */ /* 0x000e640008001104 */
[----:B-1----:R-:W-:Y:S05]  /*2620*/  @!P0 BRA `(.L_x_43) ;  /* 0x0000006400a88947 */ /* 0x002fea0003800000 */
.L_x_154:
[----:B------:R-:W-:-:S04]  /*2630*/  UIADD3 UR5, UPT, UPT, UR23, 0x1, URZ ;  /* 0x0000000117057890 */ /* 0x000fc8000fffe0ff */
[----:B------:R-:W-:-:S04]  /*2640*/  UISETP.NE.AND UP0, UPT, UR5, 0x4, UPT ;  /* 0x000000040500788c */ /* 0x000fc8000bf05270 */
[----:B------:R-:W-:Y:S02]  /*2650*/  USEL UR7, URZ, 0x1, UP0 ;  /* 0x00000001ff077887 */ /* 0x000fe40008000000 */
[----:B------:R-:W-:-:S04]  /*2660*/  USEL UR5, UR5, URZ, UP0 ;  /* 0x000000ff05057287 */ /* 0x000fc80008000000 */
[----:B------:R-:W-:Y:S01]  /*2670*/  ULEA UR4, UR5, UR6, 0x3 ;  /* 0x0000000605047291 */ /* 0x000fe2000f8e18ff */
[----:B------:R-:W-:-:S04]  /*2680*/  LOP3.LUT R2, R15, UR7, RZ, 0x3c, !PT ;  /* 0x000000070f027c12 */ /* 0x000fc8000f8e3cff */
[----:B-1----:R-:W-:-:S04]  /*2690*/  SHF.L.U32 R3, R2, 0x1f, RZ ;  /* 0x0000001f02037819 */ /* 0x002fc800000006ff */
[----:B------:R-:W1:Y:S02]  /*26a0*/  SYNCS.PHASECHK.TRANS64.TRYWAIT P0, [UR4], R3 ;  /* 0x00000003ff0075a7 */ /* 0x000e640008001104 */
[----:B-1----:R-:W-:Y:S05]  /*26b0*/  @!P0 BRA `(.L_x_44) ;  /* 0x00000064009c8947 */ /* 0x002fea0003800000 */
.L_x_156:
        /* <DEDUP_REMOVED lines=9> */
.L_x_158:
[----:B------:R-:W-:-:S04]  /*2750*/  UIADD3 UR5, UPT, UPT, UR5, 0x1, URZ ;  /* 0x0000000105057890 */ /* 0x000fc8000fffe0ff */
[----:B------:R-:W-:-:S04]  /*2760*/  UISETP.NE.AND UP0, UPT, UR5, 0x4, UPT ;  /* 0x000000040500788c */ /* 0x000fc8000bf05270 */
[----:B------:R-:W-:Y:S02]  /*2770*/  USEL UR4, URZ, 0x1, UP0 ;  /* 0x00000001ff047887 */ /* 0x000fe40008000000 */
[----:B------:R-:W-:-:S04]  /*2780*/  USEL UR5, UR5, URZ, UP0 ;  /* 0x000000ff05057287 */ /* 0x000fc80008000000 */
[----:B------:R-:W-:Y:S01]  /*2790*/  ULEA UR5, UR5, UR6, 0x3 ;  /* 0x0000000605057291 */ /* 0x000fe2000f8e18ff */
[----:B-1----:R-:W-:-:S04]  /*27a0*/  LOP3.LUT R3, R2, UR4, RZ, 0x3c, !PT ;  /* 0x0000000402037c12 */ /* 0x002fc8000f8e3cff */
[----:B------:R-:W-:Y:S01]  /*27b0*/  SHF.L.U32 R3, R3, 0x1f, RZ ;  /* 0x0000001f03037819 */ /* 0x000fe200000006ff */
[----:B---3--:R-:W-:-:S07]  /*27c0*/  IMAD.U32 R0, RZ, RZ, UR5 ;  /* 0x00000005ff007e24 */ /* 0x008fce000f8e00ff */
.L_x_46:
[----:B-1----:R1:W2:Y:S02]  /*27d0*/  SYNCS.PHASECHK.TRANS64.TRYWAIT P0, [R0+URZ], R3 ;  /* 0x00000003000075a7 */ /* 0x0022a400080011ff */
[----:B--2---:R-:W-:Y:S05]  /*27e0*/  @!P0 NANOSLEEP.SYNCS 0x989680 ;  /* 0x009896800000895d */ /* 0x004fea0003900000 */
[----:B------:R-:W2:Y:S02]  /*27f0*/  @!P0 SYNCS.PHASECHK.TRANS64 P0, [R0+URZ], R3 ;  /* 0x00000003000085a7 */ /* 0x000ea400080010ff */
[----:B--2---:R-:W-:Y:S05]  /*2800*/  @P0 EXIT ;  /* 0x000000000000094d */ /* 0x004fea0003800000 */
[----:B------:R-:W-:Y:S05]  /*2810*/  BRA `(.L_x_46) ;  /* 0xfffffffc00ec7947 */ /* 0x000fea000383ffff */
.L_x_22:
[----:B------:R-:W-:-:S04]  /*2820*/  UISETP.NE.AND UP1, UPT, UR37, URZ, UPT ;  /* 0x000000ff2500728c */ /* 0x000fc8000bf25270 */
[----:B------:R-:W-:-:S09]  /*2830*/  UISETP.NE.OR UP1, UPT, UR10, 0x1, UP1 ;  /* 0x000000010a00788c */ /* 0x000fd20008f25670 */
[----:B------:R-:W-:Y:S05]  /*2840*/  BRA.U UP1, `(.L_x_47) ;  /* 0x00000005014c7547 */ /* 0x000fea000b800000 */
[----:B------:R-:W-:Y:S01]  /*2850*/  HFMA2 R11, -RZ, RZ, 0, 0 ;  /* 0x00000000ff0b7431 */ /* 0x000fe200000001ff */
[----:B------:R-:W-:Y:S01]  /*2860*/  ISETP.GE.U32.AND P2, PT, R10, 0x2, PT ;  /* 0x000000020a00780c */ /* 0x000fe20003f46070 */
[----:B------:R-:W-:Y:S01]  /*2870*/  IMAD.MOV.U32 R12, RZ, RZ, 0x1 ;  /* 0x00000001ff0c7424 */ /* 0x000fe200078e00ff */
[----:B------:R-:W-:Y:S01]  /*2880*/  CS2R R8, SRZ ;  /* 0x0000000000087805 */ /* 0x000fe2000001ff00 */
[----:B------:R-:W-:Y:S01]  /*2890*/  IMAD.MOV.U32 R3, RZ, RZ, RZ ;  /* 0x000000ffff037224 */ /* 0x000fe200078e00ff */
[----:B------:R-:W-:Y:S01]  /*28a0*/  UMOV UR4, 0x400 ;  /* 0x0000040000047882 */ /* 0x000fe20000000000 */
[----:B------:R-:W-:Y:S01]  /*28b0*/  UMOV UR6, URZ ;  /* 0x000000ff00067c82 */ /* 0x000fe20008000000 */
[----:B------:R-:W-:-:S12]  /*28c0*/  ULEA UR37, UR37, UR4, 0x18 ;  /* 0x0000000425257291 */ /* 0x000fd8000f8ec0ff */
.L_x_51:
[----:B------:R-:W-:Y:S02]  /*28d0*/  LEA R0, R3, UR37, 0x3 ;  /* 0x0000002503007c11 */ /* 0x000fe4000f8e18ff */
[----:B------:R-:W-:-:S03]  /*28e0*/  SHF.L.U32 R5, R8, 0x1f, RZ ;  /* 0x0000001f08057819 */ /* 0x000fc600000006ff */
[----:B------:R-:W-:Y:S01]  /*28f0*/  VIADD R4, R0, 0x100 ;  /* 0x0000010000047836 */ /* 0x000fe20000000000 */
[----:B------:R-:W1:Y:S02]  /*2900*/  SYNCS.PHASECHK.TRANS64.TRYWAIT P0, [R0+URZ+0xf0], R5 ;  /* 0x0000f005000075a7 */ /* 0x000e6400080011ff */
[----:B-1----:R-:W-:Y:S05]  /*2910*/  @!P0 BRA `(.L_x_48) ;  /* 0x0000006400348947 */ /* 0x002fea0003800000 */
.L_x_159:
[----:B------:R-:W-:Y:S01]  /*2920*/  ULEA UR5, UR6, UR37, 0x3 ;  /* 0x0000002506057291 */ /* 0x000fe2000f8e18ff */
[----:B------:R-:W-:Y:S01]  /*2930*/  PRMT R4, RZ, 0x654, R4 ;  /* 0x00000654ff047816 */ /* 0x000fe20000000004 */
[----:B-1----:R-:W-:Y:S01]  /*2940*/  @!P2 IMAD.MOV.U32 R5, RZ, RZ, 0x10 ;  /* 0x00000010ff05a424 */ /* 0x002fe200078e00ff */
[----:B------:R-:W-:Y:S01]  /*2950*/  SHF.L.U32 R7, R12, 0x1f, RZ ;  /* 0x0000001f0c077819 */ /* 0x000fe200000006ff */
[----:B------:R-:W-:Y:S01]  /*2960*/  UIADD3 UR4, UPT, UPT, UR5, 0x90, URZ ;  /* 0x0000009005047890 */ /* 0x000fe2000fffe0ff */
[----:B------:R1:W-:Y:S05]  /*2970*/  SYNCS.ARRIVE.TRANS64.RED.A1T0 RZ, [R4+URZ], RZ ;  /* 0x000000ff04ff79a7 */ /* 0x0003ea00081004ff */
[----:B------:R-:W-:Y:S01]  /*2980*/  IMAD.U32 R13, RZ, RZ, UR4 ;  /* 0x00000004ff0d7e24 */ /* 0x000fe2000f8e00ff */
[----:B------:R-:W2:Y:S04]  /*2990*/  SYNCS.PHASECHK.TRANS64.TRYWAIT P0, [UR5+0xa0], R7 ;  /* 0x0000a007ff0075a7 */ /* 0x000ea80008001105 */
[----:B------:R-:W-:Y:S01]  /*29a0*/  PRMT R13, R10, 0x654, R13 ;  /* 0x000006540a0d7816 */ /* 0x000fe2000000000d */
[----:B-12---:R-:W-:Y:S06]  /*29b0*/  @!P0 BRA `(.L_x_49) ;  /* 0x0000006400208947 */ /* 0x006fec0003800000 */
.L_x_161:
[----:B------:R-:W-:Y:S01]  /*29c0*/  ULEA UR4, UR6, UR37, 0x4 ;  /* 0x0000002506047291 */ /* 0x000fe2000f8e20ff */
[----:B------:R-:W-:Y:S01]  /*29d0*/  SEL R2, R13, R2, !P2 ;  /* 0x000000020d027207 */ /* 0x000fe20005000000 */
[----:B------:R-:W-:Y:S01]  /*29e0*/  UIADD3 UR5, UPT, UPT, UR5, 0x90, URZ ;  /* 0x0000009005057890 */ /* 0x000fe2000fffe0ff */
[----:B-1----:R-:W-:Y:S01]  /*29f0*/  LEA R0, R11, UR37, 0x3 ;  /* 0x000000250b007c11 */ /* 0x002fe2000f8e18ff */
[----:B------:R-:W-:Y:S01]  /*2a00*/  UIADD3 UR4, UPT, UPT, UR4, 0x120, URZ ;  /* 0x0000012004047890 */ /* 0x000fe2000fffe0ff */
[----:B------:R1:W-:Y:S01]  /*2a10*/  @!P2 SYNCS.ARRIVE.TRANS64.RED RZ, [R2+URZ], R5 ;  /* 0x0000000502ffa9a7 */ /* 0x0003e200080004ff */
[----:B------:R-:W-:Y:S01]  /*2a20*/  UIADD3 UR6, UPT, UPT, UR6, 0x1, URZ ;  /* 0x0000000106067890 */ /* 0x000fe2000fffe0ff */
[----:B------:R-:W-:-:S03]  /*2a30*/  VIADD R3, R3, 0x1 ;  /* 0x0000000103037836 */ /* 0x000fc60000000000 */
[----:B------:R-:W-:Y:S02]  /*2a40*/  UISETP.NE.AND UP0, UPT, UR6, 0x2, UPT ;  /* 0x000000020600788c */ /* 0x000fe4000bf05270 */
[----:B------:R-:W-:Y:S01]  /*2a50*/  ISETP.NE.AND P0, PT, R3, 0x2, PT ;  /* 0x000000020300780c */ /* 0x000fe20003f05270 */
[----:B------:R-:W-:Y:S06]  /*2a60*/  UGETNEXTWORKID.BROADCAST [UR4], [UR5] ;  /* 0x00000000040073ca */ /* 0x000fec0008000100 */
[----:B------:R-:W-:Y:S02]  /*2a70*/  USEL UR4, URZ, 0x1, UP0 ;  /* 0x00000001ff047887 */ /* 0x000fe40008000000 */
[----:B------:R-:W-:-:S04]  /*2a80*/  USEL UR6, UR6, URZ, UP0 ;  /* 0x000000ff06067287 */ /* 0x000fc80008000000 */
[----:B------:R-:W-:Y:S02]  /*2a90*/  LOP3.LUT R12, R12, UR4, RZ, 0x3c, !PT ;  /* 0x000000040c0c7c12 */ /* 0x000fe4000f8e3cff */
[----:B-1----:R-:W-:-:S04]  /*2aa0*/  SHF.L.U32 R5, R9, 0x1f, RZ ;  /* 0x0000001f09057819 */ /* 0x002fc800000006ff */
[----:B------:R-:W1:Y:S02]  /*2ab0*/  SYNCS.PHASECHK.TRANS64.TRYWAIT P1, [R0+URZ+0x90], R5 ;  /* 0x00009005000075a7 */ /* 0x000e6400080211ff */
[----:B-1----:R-:W-:Y:S05]  /*2ac0*/  @!P1 BRA `(.L_x_50) ;  /* 0x0000006000f49947 */ /* 0x002fea0003800000 */
.L_x_162:
[----:B------:R-:W-:Y:S01]  /*2ad0*/  LEA R4, R11, UR37, 0x4 ;  /* 0x000000250b047c11 */ /* 0x000fe2000f8e20ff */
[----:B-1----:R-:W-:Y:S01]  /*2ae0*/  VIADD R0, R0, 0xa0 ;  /* 0x000000a000007836 */ /* 0x002fe20000000000 */
[----:B------:R-:W-:Y:S01]  /*2af0*/  SEL R3, R3, RZ, P0 ;  /* 0x000000ff03037207 */ /* 0x000fe20000000000 */
[----:B------:R-:W-:-:S03]  /*2b00*/  VIADD R11, R11, 0x1 ;  /* 0x000000010b0b7836 */ /* 0x000fc60000000000 */
[----:B------:R-:W1:Y:S01]  /*2b10*/  LDS.128 R4, [R4+0x120] ;  /* 0x0001200004047984 */ /* 0x000e620000000c00 */
[----:B------:R-:W-:Y:S02]  /*2b20*/  PRMT R0, RZ, 0x654, R0 ;  /* 0x00000654ff007816 */ /* 0x000fe40000000000 */
[C---:B------:R-:W-:Y:S01]  /*2b30*/  ISETP.NE.AND P1, PT, R11.reuse, 0x2, PT ;  /* 0x000000020b00780c */ /* 0x040fe20003f25270 */
[----:B------:R-:W-:Y:S01]  /*2b40*/  @!PT LDS RZ, [RZ] ;  /* 0x00000000fffff984 */ /* 0x000fe20000000800 */
[----:B------:R-:W-:Y:S01]  /*2b50*/  @!PT LDS RZ, [RZ] ;  /* 0x00000000fffff984 */ /* 0x000fe20000000800 */
[----:B------:R-:W-:Y:S01]  /*2b60*/  @!PT LDS RZ, [RZ] ;  /* 0x00000000fffff984 */ /* 0x000fe20000000800 */
[----:B------:R-:W-:Y:S01]  /*2b70*/  @!PT LDS RZ, [RZ] ;  /* 0x00000000fffff984 */ /* 0x000fe20000000800 */
[----:B------:R2:W-:Y:S06]  /*2b80*/  MEMBAR.ALL.CTA ;  /* 0x0000000000007992 */ /* 0x0005ec0000008000 */
[----:B--2---:R-:W2:Y:S01]  /*2b90*/  FENCE.VIEW.ASYNC.S ;  /* 0x00000000000073c6 */ /* 0x004ea20000000000 */
[----:B------:R-:W-:Y:S01]  /*2ba0*/  SEL R11, R11, RZ, P1 ;  /* 0x000000ff0b0b7207 */ /* 0x000fe20000800000 */
[----:B--2---:R2:W-:Y:S01]  /*2bb0*/  SYNCS.ARRIVE.TRANS64.RED.A1T0 RZ, [R0+URZ], RZ ;  /* 0x000000ff00ff79a7 */ /* 0x0045e200081004ff */
[----:B-1----:R-:W-:-:S02]  /*2bc0*/  LOP3.LUT P3, RZ, R6, 0x1, RZ, 0xc0, !PT ;  /* 0x0000000106ff7812 */ /* 0x002fc4000786c0ff */
[----:B------:R-:W-:-:S04]  /*2bd0*/  SEL R5, RZ, 0x1, P0 ;  /* 0x00000001ff057807 */ /* 0x000fc80000000000 */
[----:B------:R-:W-:Y:S02]  /*2be0*/  LOP3.LUT R8, R8, R5, RZ, 0x3c, !PT ;  /* 0x0000000508087212 */ /* 0x000fe400078e3cff */
[----:B--2---:R-:W-:-:S04]  /*2bf0*/  SEL R0, RZ, 0x1, P1 ;  /* 0x00000001ff007807 */ /* 0x004fc80000800000 */
[----:B------:R-:W-:Y:S01]  /*2c00*/  LOP3.LUT R9, R9, R0, RZ, 0x3c, !PT ;  /* 0x0000000009097212 */ /* 0x000fe200078e3cff */
[----:B------:R-:W-:Y:S06]  /*2c10*/  @P3 BRA `(.L_x_51) ;  /* 0xfffffffc002c3947 */ /* 0x000fec000383ffff */
[----:B------:R-:W-:Y:S01]  /*2c20*/  ULEA UR5, UR6, UR37, 0x3 ;  /* 0x0000002506057291 */ /* 0x000fe2000f8e18ff */
[----:B------:R-:W-:-:S08]  /*2c30*/  SHF.L.U32 R3, R12, 0x1f, RZ ;  /* 0x0000001f0c037819 */ /* 0x000fd000000006ff */
[----:B------:R-:W1:Y:S02]  /*2c40*/  SYNCS.PHASECHK.TRANS64 P0, [UR5+0xa0], R3 ;  /* 0x0000a003ff0075a7 */ /* 0x000e640008001005 */
[----:B-1----:R-:W-:Y:S05]  /*2c50*/  @P0 BRA `(.L_x_52) ;  /* 0x0000000000080947 */ /* 0x002fea0003800000 */
[----:B------:R-:W1:Y:S02]  /*2c60*/  SYNCS.PHASECHK.TRANS64.TRYWAIT P0, [UR5+0xa0], R3 ;  /* 0x0000a003ff0075a7 */ /* 0x000e640008001105 */
[----:B-1----:R-:W-:Y:S05]  /*2c70*/  @!P0 BRA `(.L_x_53) ;  /* 0x00000060009c8947 */ /* 0x002fea0003800000 */
.L_x_52:
[----:B------:R-:W-:-:S04]  /*2c80*/  UIADD3 UR4, UPT, UPT, UR6, 0x1, URZ ;  /* 0x0000000106047890 */ /* 0x000fc8000fffe0ff */
[----:B------:R-:W-:-:S04]  /*2c90*/  UISETP.NE.AND UP0, UPT, UR4, 0x2, UPT ;  /* 0x000000020400788c */ /* 0x000fc8000bf05270 */
[----:B------:R-:W-:Y:S02]  /*2ca0*/  USEL UR7, URZ, 0x1, UP0 ;  /* 0x00000001ff077887 */ /* 0x000fe40008000000 */
[----:B------:R-:W-:-:S04]  /*2cb0*/  USEL UR4, UR4, URZ, UP0 ;  /* 0x000000ff04047287 */ /* 0x000fc80008000000 */
[----:B------:R-:W-:Y:S01]  /*2cc0*/  ULEA UR4, UR4, UR37, 0x3 ;  /* 0x0000002504047291 */ /* 0x000fe2000f8e18ff */
[----:B-1----:R-:W-:-:S04]  /*2cd0*/  LOP3.LUT R3, R12, UR7, RZ, 0x3c, !PT ;  /* 0x000000070c037c12 */ /* 0x002fc8000f8e3cff */
[----:B------:R-:W-:-:S04]  /*2ce0*/  SHF.L.U32 R0, R3, 0x1f, RZ ;  /* 0x0000001f03007819 */ /* 0x000fc800000006ff */
[----:B------:R-:W1:Y:S02]  /*2cf0*/  SYNCS.PHASECHK.TRANS64 P0, [UR4+0xa0], R0 ;  /* 0x0000a000ff0075a7 */ /* 0x000e640008001004 */
[----:B-1----:R-:W-:Y:S05]  /*2d00*/  @P0 EXIT ;  /* 0x000000000000094d */ /* 0x002fea0003800000 */
[----:B------:R-:W-:Y:S02]  /*2d10*/  SHF.L.U32 R3, R3, 0x1f, RZ ;  /* 0x0000001f03037819 */ /* 0x000fe400000006ff */
[----:B------:R-:W-:-:S07]  /*2d20*/  MOV R0, UR4 ;  /* 0x0000000400007c02 */ /* 0x000fce0008000f00 */
.L_x_54:
[----:B-1----:R1:W2:Y:S02]  /*2d30*/  SYNCS.PHASECHK.TRANS64.TRYWAIT P0, [R0+URZ+0xa0], R3 ;  /* 0x0000a003000075a7 */ /* 0x0022a400080011ff */
[----:B--2---:R-:W-:Y:S05]  /*2d40*/  @!P0 NANOSLEEP.SYNCS 0x989680 ;  /* 0x009896800000895d */ /* 0x004fea0003900000 */
[----:B------:R-:W2:Y:S02]  /*2d50*/  @!P0 SYNCS.PHASECHK.TRANS64 P0, [R0+URZ+0xa0], R3 ;  /* 0x0000a003000085a7 */ /* 0x000ea400080010ff */
[----:B--2---:R-:W-:Y:S05]  /*2d60*/  @P0 EXIT ;  /* 0x000000000000094d */ /* 0x004fea0003800000 */
[----:B------:R-:W-:Y:S05]  /*2d70*/  BRA `(.L_x_54) ;  /* 0xfffffffc00ec7947 */ /* 0x000fea000383ffff */
.L_x_47:
[----:B------:R-:W-:Y:S05]  /*2d80*/  BRA.U UP4, `(.L_x_55) ;  /* 0x0000001104d87547 */ /* 0x000fea000b800000 */
[----:B------:R-:W-:Y:S01]  /*2d90*/  UMOV UR6, 0x40 ;  /* 0x0000004000067882 */ /* 0x000fe20000000000 */
[----:B------:R-:W-:Y:S01]  /*2da0*/  NOP ;  /* 0x0000000000007918 */ /* 0x000fe20000000000 */
[----:B------:R-:W-:Y:S01]  /*2db0*/  ULEA UR6, UR37, UR6, 0x18 ;  /* 0x0000000625067291 */ /* 0x000fe2000f8ec0ff */
[----:B------:R-:W-:Y:S02]  /*2dc0*/  UMOV UR7, 0x400 ;  /* 0x0000040000077882 */ /* 0x000fe40000000000 */
[----:B------:R-:W-:-:S06]  /*2dd0*/  ULEA UR37, UR37, UR7, 0x18 ;  /* 0x0000000725257291 */ /* 0x000fcc000f8ec0ff */
[----:B------:R-:W1:Y:S02]  /*2de0*/  LDS.U8 R2, [UR6+0x1c] ;  /* 0x00001c06ff027984 */ /* 0x000e640008000000 */
[----:B-1----:R-:W-:-:S13]  /*2df0*/  ISETP.NE.AND P0, PT, R2, RZ, PT ;  /* 0x000000ff0200720c */ /* 0x002fda0003f05270 */
[----:B------:R-:W-:Y:S05]  /*2e00*/  @P0 BRA `(.L_x_56) ;  /* 0x0000000400080947 */ /* 0x000fea0003800000 */
[----:B------:R-:W-:Y:S02]  /*2e10*/  UISETP.NE.U32.AND UP0, UPT, UR5, 0x1, UPT ;  /* 0x000000010500788c */ /* 0x000fe4000bf05070 */
[----:B------:R-:W-:-:S07]  /*2e20*/  UIADD3 UR8, UPT, UPT, UR6, 0x8, URZ ;  /* 0x0000000806087890 */ /* 0x000fce000fffe0ff */
[----:B------:R-:W-:Y:S05]  /*2e30*/  BRA.U !UP0, `(.L_x_57) ;  /* 0x00000001089c7547 */ /* 0x000fea000b800000 */
[----:B------:R-:W-:Y:S01]  /*2e40*/  ELECT P0, URZ, PT ;  /* 0x0000000000ff782f */ /* 0x000fe20003800000 */
[----:B------:R-:W-:-:S12]  /*2e50*/  BSSY B0, `(.L_x_57) ;  /* 0x0000025000007945 */ /* 0x000fd80003800000 */
[----:B------:R-:W-:Y:S05]  /*2e60*/  @!P0 BRA `(.L_x_58) ;  /* 0x00000000008c8947 */ /* 0x000fea0003800000 */
[----:B------:R-:W-:-:S05]  /*2e70*/  UMOV UR7, 0x10 ;  /* 0x0000001000077882 */ /* 0x000fca0000000000 */
[----:B------:R-:W-:Y:S04]  /*2e80*/  DEPBAR.LE SB1, 0x36 ;  /* 0x00009d800000791a */ /* 0x000fe80000000000 */
[----:B------:R-:W1:Y:S02]  /*2e90*/  UTCATOMSWS.2CTA.FIND_AND_SET.ALIGN UP1, UR7, UR7 ;  /* 0x00000007000775e3 */ /* 0x000e640008220800 */
[----:B-1----:R-:W-:Y:S01]  /*2ea0*/  MOV R11, UR7 ;  /* 0x00000007000b7c02 */ /* 0x002fe20008000f00 */
[----:B------:R-:W-:Y:S06]  /*2eb0*/  BRA.U UP1, `(.L_x_59) ;  /* 0x0000000101187547 */ /* 0x000fec000b800000 */
.L_x_60:
[----:B------:R-:W-:Y:S05]  /*2ec0*/  NANOSLEEP 0x64 ;  /* 0x000000640000795d */ /* 0x000fea0003800000 */
[----:B------:R-:W-:-:S05]  /*2ed0*/  UMOV UR7, 0x10 ;  /* 0x0000001000077882 */ /* 0x000fca0000000000 */
[----:B------:R-:W-:Y:S04]  /*2ee0*/  DEPBAR.LE SB1, 0x36 ;  /* 0x00009d800000791a */ /* 0x000fe80000000000 */
[----:B------:R-:W1:Y:S02]  /*2ef0*/  UTCATOMSWS.2CTA.FIND_AND_SET.ALIGN UP1, UR7, UR7 ;  /* 0x00000007000775e3 */ /* 0x000e640008220800 */
[----:B-1----:R-:W-:Y:S01]  /*2f00*/  MOV R11, UR7 ;  /* 0x00000007000b7c02 */ /* 0x002fe20008000f00 */
[----:B------:R-:W-:Y:S05]  /*2f10*/  BRA.U !UP1, `(.L_x_60) ;  /* 0xfffffffd09e87547 */ /* 0x000fea000b83ffff */
.L_x_59:
[----:B------:R-:W1:Y:S01]  /*2f20*/  LDS R5, [UR6+0x10] ;  /* 0x00001006ff057984 */ /* 0x000e620008000800 */
[----:B------:R-:W-:Y:S01]  /*2f30*/  IMAD.U32 R3, RZ, RZ, UR37 ;  /* 0x00000025ff037e24 */ /* 0x000fe2000f8e00ff */
[----:B------:R-:W-:-:S03]  /*2f40*/  MOV R2, UR4 ;  /* 0x0000000400027c02 */ /* 0x000fc60008000f00 */
[----:B------:R-:W-:Y:S01]  /*2f50*/  VIADD R3, R3, 0x140 ;  /* 0x0000014003037836 */ /* 0x000fe20000000000 */
[----:B-1----:R-:W-:-:S04]  /*2f60*/  SHF.L.U32 R5, R5, 0x1f, RZ ;  /* 0x0000001f05057819 */ /* 0x002fc800000006ff */
[----:B------:R-:W1:Y:S02]  /*2f70*/  SYNCS.PHASECHK.TRANS64.TRYWAIT P0, [UR6+0x8], R5 ;  /* 0x00000805ff0075a7 */ /* 0x000e640008001106 */
[----:B-1----:R-:W-:Y:S05]  /*2f80*/  @P0 BRA `(.L_x_61) ;  /* 0x0000000000080947 */ /* 0x002fea0003800000 */
[----:B------:R-:W1:Y:S02]  /*2f90*/  SYNCS.PHASECHK.TRANS64.TRYWAIT P0, [UR6+0x8], R5 ;  /* 0x00000805ff0075a7 */ /* 0x000e640008001106 */
[----:B-1----:R-:W-:Y:S05]  /*2fa0*/  @!P0 BRA `(.L_x_62) ;  /* 0x0000005c00e88947 */ /* 0x002fea0003800000 */
.L_x_61:
[----:B-1----:R-:W-:Y:S01]  /*2fb0*/  HFMA2 R4, -RZ, RZ, 0, 5.9604644775390625e-08 ;  /* 0x00000001ff047431 */ /* 0x002fe200000001ff */
[----:B------:R-:W-:Y:S01]  /*2fc0*/  UPRMT UR7, UR4, 0x654, UR8 ;  /* 0x0000065404077896 */ /* 0x000fe20008000008 */
[----:B------:R-:W-:Y:S01]  /*2fd0*/  IMAD.MOV.U32 R6, RZ, RZ, 0xffff ;  /* 0x0000ffffff067424 */ /* 0x000fe200078e00ff */
[----:B------:R-:W-:Y:S01]  /*2fe0*/  PRMT R2, R2, 0x654, R3 ;  /* 0x0000065402027816 */ /* 0x000fe20000000003 */
[----:B------:R-:W-:Y:S02]  /*2ff0*/  IMAD.MOV.U32 R5, RZ, RZ, 0x4 ;  /* 0x00000004ff057424 */ /* 0x000fe400078e00ff */
[----:B------:R-:W-:Y:S01]  /*3000*/  IMAD.SHL.U32 R9, R11, 0x20, RZ ;  /* 0x000000200b097824 */ /* 0x000fe200078e00ff */
[----:B------:R-:W-:Y:S02]  /*3010*/  MOV R3, UR7 ;  /* 0x0000000700037c02 */ /* 0x000fe40008000f00 */
[-C--:B------:R-:W-:Y:S01]  /*3020*/  SHF.L.U32 R7, R6, R11.reuse, RZ ;  /* 0x0000000b06077219 */ /* 0x080fe200000006ff */
[----:B------:R1:W-:Y:S01]  /*3030*/  SYNCS.ARRIVE.TRANS64.RED RZ, [UR7], R5 ;  /* 0x00000005ffff79a7 */ /* 0x0003e20008000407 */
[----:B------:R-:W-:Y:S01]  /*3040*/  SHF.L.U32 R6, R4, R11, RZ ;  /* 0x0000000b04067219 */ /* 0x000fe200000006ff */
[----:B------:R1:W-:Y:S04]  /*3050*/  STS [UR37+0x140], R9 ;  /* 0x00014009ff007988 */ /* 0x0003e80008000825 */
[----:B------:R1:W-:Y:S04]  /*3060*/  STAS [R2.64], R11 ;  /* 0x0000000b02007dbd */ /* 0x0003e8000c0008ff */
[----:B------:R1:W-:Y:S04]  /*3070*/  ATOMS.OR RZ, [UR6+0x14], R7 ;  /* 0x00001407ffff798c */ /* 0x0003e8000b000006 */
[----:B------:R1:W-:Y:S04]  /*3080*/  ATOMS.OR RZ, [UR6+0x18], R6 ;  /* 0x00001806ffff798c */ /* 0x0003e8000b000006 */
[----:B------:R1:W-:Y:S02]  /*3090*/  ATOMS.XOR RZ, [UR6+0x10], R4 ;  /* 0x00001004ffff798c */ /* 0x0003e4000b800006 */
.L_x_58:
[----:B------:R-:W-:Y:S05]  /*30a0*/  BSYNC B0 ;  /* 0x0000000000007941 */ /* 0x000fea0003800000 */
.L_x_57:
[----:B------:R-:W-:Y:S05]  /*30b0*/  BRA.U UP0, `(.L_x_63) ;  /* 0x00000001006c7547 */ /* 0x000fea000b800000 */
[----:B------:R-:W-:-:S03]  /*30c0*/  UMOV UR7, 0xffffffff ;  /* 0xffffffff00077882 */ /* 0x000fc60000000000 */
[----:B------:R-:W-:Y:S05]  /*30d0*/  BRA.DIV UR7, `(.L_x_64) ;  /* 0x0000005e07b47947 */ /* 0x000fea000b800000 */
[----:B------:R-:W-:-:S13]  /*30e0*/  ELECT P6, URZ, PT ;  /* 0x0000000000ff782f */ /* 0x000fda00038c0000 */
.L_x_166:
[----:B------:R-:W-:Y:S05]  /*30f0*/  @!P6 BRA `(.L_x_63) ;  /* 0x00000000005ce947 */ /* 0x000fea0003800000 */
[----:B-1----:R-:W1:Y:S02]  /*3100*/  LDS R3, [UR6+0x10] ;  /* 0x00001006ff037984 */ /* 0x002e640008000800 */
[----:B-1----:R-:W-:-:S04]  /*3110*/  SHF.L.U32 R3, R3, 0x1f, RZ ;  /* 0x0000001f03037819 */ /* 0x002fc800000006ff */
[----:B------:R-:W1:Y:S02]  /*3120*/  SYNCS.PHASECHK.TRANS64.TRYWAIT P0, [UR6+0x8], R3 ;  /* 0x00000803ff0075a7 */ /* 0x000e640008001106 */
[----:B-1----:R-:W-:Y:S05]  /*3130*/  @P0 BRA `(.L_x_65) ;  /* 0x0000000000080947 */ /* 0x002fea0003800000 */
[----:B------:R-:W1:Y:S02]  /*3140*/  SYNCS.PHASECHK.TRANS64.TRYWAIT P0, [UR6+0x8], R3 ;  /* 0x00000803ff0075a7 */ /* 0x000e640008001106 */
[----:B-1----:R-:W-:Y:S05]  /*3150*/  @!P0 BRA `(.L_x_66) ;  /* 0x0000005c00b48947 */ /* 0x002fea0003800000 */
.L_x_65:
[----:B------:R-:W2:Y:S01]  /*3160*/  LDS R5, [UR37+0x140] ;  /* 0x00014025ff057984 */ /* 0x000ea20008000800 */
[----:B-1----:R-:W-:Y:S02]  /*3170*/  HFMA2 R2, -RZ, RZ, 0, 5.9604644775390625e-08 ;  /* 0x00000001ff027431 */ /* 0x002fe400000001ff */
[----:B------:R-:W-:Y:S01]  /*3180*/  IMAD.MOV.U32 R3, RZ, RZ, 0xffff ;  /* 0x0000ffffff037424 */ /* 0x000fe200078e00ff */
[----:B------:R-:W-:Y:S01]  /*3190*/  UPRMT UR7, UR4, 0x654, UR8 ;  /* 0x0000065404077896 */ /* 0x000fe20008000008 */
[----:B--2---:R-:W-:-:S03]  /*31a0*/  IMAD.SHL.U32 R4, R5, 0x20, RZ ;  /* 0x0000002005047824 */ /* 0x004fc600078e00ff */
[-C--:B------:R-:W-:Y:S02]  /*31b0*/  SHF.L.U32 R3, R3, R5.reuse, RZ ;  /* 0x0000000503037219 */ /* 0x080fe400000006ff */
[----:B------:R-:W-:Y:S01]  /*31c0*/  SHF.L.U32 R5, R2, R5, RZ ;  /* 0x0000000502057219 */ /* 0x000fe200000006ff */
[----:B------:R2:W-:Y:S04]  /*31d0*/  STS [UR37+0x140], R4 ;  /* 0x00014004ff007988 */ /* 0x0005e80008000825 */
[----:B------:R2:W-:Y:S04]  /*31e0*/  ATOMS.OR RZ, [UR6+0x14], R3 ;  /* 0x00001403ffff798c */ /* 0x0005e8000b000006 */
[----:B------:R2:W-:Y:S01]  /*31f0*/  ATOMS.OR RZ, [UR6+0x18], R5 ;  /* 0x00001805ffff798c */ /* 0x0005e2000b000006 */
[----:B------:R-:W-:Y:S03]  /*3200*/  SYNCS.ARRIVE.TRANS64.RED.A1T0 RZ, [UR7], RZ ;  /* 0x000000ffffff79a7 */ /* 0x000fe60008100407 */
[----:B------:R2:W-:Y:S01]  /*3210*/  ATOMS.XOR RZ, [UR6+0x10], R2 ;  /* 0x00001002ffff798c */ /* 0x0005e2000b800006 */
[----:B------:R-:W-:Y:S05]  /*3220*/  BRA `(.L_x_63) ;  /* 0x0000000000107947 */ /* 0x000fea0003800000 */
.L_x_56:
[----:B------:R-:W-:-:S05]  /*3230*/  MOV R2, 0xffffffff ;  /* 0xffffffff00027802 */ /* 0x000fca0000000f00 */
[----:B------:R1:W-:Y:S02]  /*3240*/  STS [UR37+0x140], R2 ;  /* 0x00014002ff007988 */ /* 0x0003e40008000825 */
[----:B-1----:R-:W-:Y:S02]  /*3250*/  MOV R2, 0x3270 ;  /* 0x0000327000027802 */ /* 0x002fe40000000f00 */
[----:B-----5:R-:W-:Y:S05]  /*3260*/  CALL.REL.NOINC `($__internal_1_$__cuda_sm10x_tcgen05_guardrail_trap_phase_invalid_during_alloc) ;  /* 0x0000006400887944 */ /* 0x020fea0003c00000 */
.L_x_63:
[----:B------:R-:W-:Y:S05]  /*3270*/  WARPSYNC.ALL ;  /* 0x0000000000007948 */ /* 0x000fea0003800000 */
[----:B------:R-:W3:Y:S01]  /*3280*/  S2UR UR7, SR_CgaCtaId ;  /* 0x00000000000779c3 */ /* 0x000ee20000008800 */
[----:B------:R-:W-:Y:S01]  /*3290*/  UMOV UR6, 0x400 ;  /* 0x0000040000067882 */ /* 0x000fe20000000000 */
[----:B------:R-:W-:-:S06]  /*32a0*/  NOP ;  /* 0x0000000000007918 */ /* 0x000fcc0000000000 */
[----:B------:R-:W-:Y:S06]  /*32b0*/  BAR.ARV 0x6, 0xa0 ;  /* 0x0182800000007b1d */ /* 0x000fec0000002000 */
[----:B------:R-:W4:Y:S01]  /*32c0*/  LDCU UR8, c[0x0][0x38c] ;  /* 0x00007180ff0877ac */ /* 0x000f220008000800 */
[----:B------:R-:W-:Y:S01]  /*32d0*/  LOP3.LUT R0, R0, 0xffff, RZ, 0xc0, !PT ;  /* 0x0000ffff00007812 */ /* 0x000fe200078ec0ff */
[----:B-1----:R-:W-:Y:S01]  /*32e0*/  IMAD.MOV.U32 R9, RZ, RZ, 0x1 ;  /* 0x00000001ff097424 */ /* 0x002fe200078e00ff */
[----:B------:R-:W-:Y:S01]  /*32f0*/  LOP3.LUT R8, R8, 0xffff, RZ, 0xc0, !PT ;  /* 0x0000ffff08087812 */ /* 0x000fe200078ec0ff */
[----:B------:R-:W-:Y:S01]  /*3300*/  UMOV UR19, URZ ;  /* 0x000000ff00137c82 */ /* 0x000fe20008000000 */
[----:B------:R-:W-:Y:S01]  /*3310*/  R2UR UR11, R0 ;  /* 0x00000000000b72ca */ /* 0x000fe200000e0000 */
[----:B------:R-:W-:Y:S01]  /*3320*/  UMOV UR18, URZ ;  /* 0x000000ff00127c82 */ /* 0x000fe20008000000 */
[----:B------:R-:W-:Y:S01]  /*3330*/  R2UR UR12, R8 ;  /* 0x00000000080c72ca */ /* 0x000fe200000e0000 */
[----:B------:R-:W-:Y:S01]  /*3340*/  IMAD.MOV.U32 R8, RZ, RZ, RZ ;  /* 0x000000ffff087224 */ /* 0x000fe200078e00ff */
[----:B------:R-:W-:Y:S01]  /*3350*/  UMOV UR17, URZ ;  /* 0x000000ff00117c82 */ /* 0x000fe20008000000 */
[----:B---3--:R-:W-:-:S02]  /*3360*/  ULEA UR7, UR7, UR6, 0x18 ;  /* 0x0000000607077291 */ /* 0x008fc4000f8ec0ff */
[----:B------:R-:W-:Y:S02]  /*3370*/  UISETP.NE.AND UP2, UPT, UR5, URZ, UPT ;  /* 0x000000ff0500728c */ /* 0x000fe4000bf45270 */
[----:B------:R-:W-:Y:S02]  /*3380*/  UIADD3 UR13, UPT, UPT, UR7, 0x8400, URZ ;  /* 0x00008400070d7890 */ /* 0x000fe4000fffe0ff */
[----:B------:R-:W-:Y:S02]  /*3390*/  UIADD3 UR14, UPT, UPT, UR7, 0x10400, URZ ;  /* 0x00010400070e7890 */ /* 0x000fe4000fffe0ff */
[----:B----4-:R-:W-:Y:S01]  /*33a0*/  UIADD3 UR8, UPT, UPT, UR8, 0x1f, URZ ;  /* 0x0000001f08087890 */ /* 0x010fe2000fffe0ff */
[----:B--2---:R-:W1:Y:S01]  /*33b0*/  LDS R2, [UR7+0x140] ;  /* 0x00014007ff027984 */ /* 0x004e620008000800 */
[----:B------:R-:W-:Y:S02]  /*33c0*/  USHF.R.U32.HI UR13, URZ, 0x4, UR13 ;  /* 0x00000004ff0d7899 */ /* 0x000fe4000801160d */
[----:B------:R-:W-:-:S02]  /*33d0*/  USHF.R.S32.HI UR6, URZ, 0x1f, UR8 ;  /* 0x0000001fff067899 */ /* 0x000fc40008011408 */
[----:B------:R-:W-:Y:S02]  /*33e0*/  USHF.R.U32.HI UR14, URZ, 0x4, UR14 ;  /* 0x00000004ff0e7899 */ /* 0x000fe4000801160e */
[----:B------:R-:W-:Y:S02]  /*33f0*/  ULEA.HI UR6, UR6, UR8, URZ, 0x5 ;  /* 0x0000000806067291 */ /* 0x000fe4000f8f28ff */
[----:B------:R-:W-:Y:S02]  /*3400*/  ULOP3.LUT UR13, UR13, 0x3fff, URZ, 0xc0, !UPT ;  /* 0x00003fff0d0d7892 */ /* 0x000fe4000f8ec0ff */
[----:B------:R-:W-:Y:S02]  /*3410*/  USHF.R.S32.HI UR6, URZ, 0x5, UR6 ;  /* 0x00000005ff067899 */ /* 0x000fe40008011406 */
[----:B------:R-:W-:Y:S02]  /*3420*/  ULOP3.LUT UR14, UR14, 0x3fff, URZ, 0xc0, !UPT ;  /* 0x00003fff0e0e7892 */ /* 0x000fe4000f8ec0ff */
[----:B------:R-:W-:Y:S01]  /*3430*/  UISETP.LT.AND UP0, UPT, UR6, 0x1, UPT ;  /* 0x000000010600788c */ /* 0x000fe2000bf01270 */
[----:B------:R-:W-:Y:S01]  /*3440*/  UMOV UR28, 0x0 ;  /* 0x00000000001c7882 */ /* 0x000fe20000000000 */
[----:B------:R-:W-:Y:S01]  /*3450*/  UMOV UR29, 0x8200910 ;  /* 0x08200910001d7882 */ /* 0x000fe20000000000 */
[----:B------:R-:W-:-:S02]  /*3460*/  ULOP3.LUT UR13, UR13, 0x10000, URZ, 0xfc, !UPT ;  /* 0x000100000d0d7892 */ /* 0x000fc4000f8efcff */
[----:B------:R-:W-:Y:S02]  /*3470*/  ULOP3.LUT UR14, UR14, 0x10000, URZ, 0xfc, !UPT ;  /* 0x000100000e0e7892 */ /* 0x000fe4000f8efcff */
[----:B------:R-:W-:Y:S01]  /*3480*/  USEL UR20, UR6, 0x1, !UP0 ;  /* 0x0000000106147887 */ /* 0x000fe2000c000000 */
[----:B------:R-:W-:Y:S01]  /*3490*/  UMOV UR26, 0x0 ;  /* 0x00000000001a7882 */ /* 0x000fe20000000000 */
[----:B------:R-:W-:Y:S01]  /*34a0*/  UMOV UR27, 0x8200910 ;  /* 0x08200910001b7882 */ /* 0x000fe20000000000 */
[----:B------:R-:W-:Y:S01]  /*34b0*/  UMOV UR24, 0x0 ;  /* 0x0000000000187882 */ /* 0x000fe20000000000 */
[----:B------:R-:W-:Y:S01]  /*34c0*/  UMOV UR25, 0x8200910 ;  /* 0x0820091000197882 */ /* 0x000fe20000000000 */
[----:B------:R-:W-:Y:S01]  /*34d0*/  UMOV UR22, 0x0 ;  /* 0x0000000000167882 */ /* 0x000fe20000000000 */
[----:B------:R-:W-:Y:S01]  /*34e0*/  UMOV UR23, 0x8200910 ;  /* 0x0820091000177882 */ /* 0x000fe20000000000 */
[----:B-1----:R-:W-:Y:S02]  /*34f0*/  R2UR UR21, R2 ;  /* 0x00000000021572ca */ /* 0x002fe400000e0000 */
[----:B------:R-:W-:-:S13]  /*3500*/  CS2R R2, SRZ ;  /* 0x0000000000027805 */ /* 0x000fda000001ff00 */
.L_x_74:
[C---:B------:R-:W-:Y:S02]  /*3510*/  LEA R0, R8.reuse, UR7, 0x3 ;  /* 0x0000000708007c11 */ /* 0x040fe4000f8e18ff */
[----:B------:R-:W-:Y:S02]  /*3520*/  SHF.L.U32 R5, R3, 0x1f, RZ ;  /* 0x0000001f03057819 */ /* 0x000fe400000006ff */
[----:B------:R-:W-:Y:S02]  /*3530*/  LEA R4, R8, UR7, 0x4 ;  /* 0x0000000708047c11 */ /* 0x000fe4000f8e20ff */
[----:B------:R-:W1:Y:S02]  /*3540*/  SYNCS.PHASECHK.TRANS64.TRYWAIT P0, [R0+URZ+0x90], R5 ;  /* 0x00009005000075a7 */ /* 0x000e6400080011ff */
[----:B-1-34-:R-:W-:Y:S05]  /*3550*/  @!P0 BRA `(.L_x_67) ;  /* 0x0000005800cc8947 */ /* 0x01afea0003800000 */
.L_x_167:
[----:B-1----:R-:W1:Y:S01]  /*3560*/  LDS.128 R4, [R4+0x120] ;  /* 0x0001200004047984 */ /* 0x002e620000000c00 */
[----:B------:R-:W-:Y:S02]  /*3570*/  VIADD R0, R0, 0xa0 ;  /* 0x000000a000007836 */ /* 0x000fe40000000000 */
[----:B------:R-:W-:Y:S01]  /*3580*/  VIADD R8, R8, 0x1 ;  /* 0x0000000108087836 */ /* 0x000fe20000000000 */
[----:B------:R-:W-:Y:S01]  /*3590*/  @!PT LDS RZ, [RZ] ;  /* 0x00000000fffff984 */ /* 0x000fe20000000800 */
[----:B------:R-:W-:Y:S01]  /*35a0*/  @!PT LDS RZ, [RZ] ;  /* 0x00000000fffff984 */ /* 0x000fe20000000800 */
[----:B------:R-:W-:Y:S01]  /*35b0*/  @!PT LDS RZ, [RZ] ;  /* 0x00000000fffff984 */ /* 0x000fe20000000800 */
[----:B------:R-:W-:Y:S01]  /*35c0*/  @!PT LDS RZ, [RZ] ;  /* 0x00000000fffff984 */ /* 0x000fe20000000800 */
[----:B------:R2:W-:Y:S06]  /*35d0*/  MEMBAR.ALL.CTA ;  /* 0x0000000000007992 */ /* 0x0005ec0000008000 */
[----:B--2---:R-:W2:Y:S01]  /*35e0*/  FENCE.VIEW.ASYNC.S ;  /* 0x00000000000073c6 */ /* 0x004ea20000000000 */
[----:B------:R-:W-:-:S04]  /*35f0*/  PRMT R0, RZ, 0x654, R0 ;  /* 0x00000654ff007816 */ /* 0x000fc80000000000 */
[----:B--2---:R2:W-:Y:S01]  /*3600*/  SYNCS.ARRIVE.TRANS64.RED.A1T0 RZ, [R0+URZ], RZ ;  /* 0x000000ff00ff79a7 */ /* 0x0045e200081004ff */
[----:B-1----:R-:W-:Y:S01]  /*3610*/  LOP3.LUT P1, RZ, R6, 0x1, RZ, 0xc0, !PT ;  /* 0x0000000106ff7812 */ /* 0x002fe2000782c0ff */
[----:B--2---:R-:W-:-:S12]  /*3620*/  BRA.U UP2, `(.L_x_68) ;  /* 0x0000000502087547 */ /* 0x004fd8000b800000 */
[----:B------:R-:W1:Y:S01]  /*3630*/  LDCU UR8, c[0x0][0x38c] ;  /* 0x00007180ff0877ac */ /* 0x000e620008000800 */
[----:B------:R-:W-:Y:S02]  /*3640*/  PLOP3.LUT P2, PT, PT, PT, PT, 0x80, 0x8 ;  /* 0x000000000008781c */ /* 0x000fe40003f4f070 */
[----:B------:R-:W-:Y:S01]  /*3650*/  SHF.L.U32 R5, R9, 0x1f, RZ ;  /* 0x0000001f09057819 */ /* 0x000fe200000006ff */
[----:B------:R-:W-:Y:S02]  /*3660*/  ULEA UR9, UR19, UR7, 0x3 ;  /* 0x0000000713097291 */ /* 0x000fe4000f8e18ff */
[----:B------:R-:W-:Y:S02]  /*3670*/  ULEA UR10, UR19, UR21, 0x6 ;  /* 0x00000015130a7291 */ /* 0x000fe4000f8e30ff */
[----:B-1----:R-:W-:-:S06]  /*3680*/  UISETP.GE.AND UP0, UPT, UR8, 0x1, UPT ;  /* 0x000000010800788c */ /* 0x002fcc000bf06270 */
[----:B------:R-:W-:-:S05]  /*3690*/  PLOP3.LUT P0, PT, PT, PT, UP0, 0x80, 0x8 ;  /* 0x000000000008781c */ /* 0x000fca0003f0f008 */
[----:B------:R-:W-:-:S08]  /*36a0*/  @UP0 ULEA UR8, UR18, UR7, 0x3 ;  /* 0x0000000712080291 */ /* 0x000fd0000f8e18ff */
[----:B------:R-:W-:-:S04]  /*36b0*/  @P0 SHF.L.U32 R0, R2, 0x1f, RZ ;  /* 0x0000001f02000819 */ /* 0x000fc800000006ff */
[----:B------:R1:W2:Y:S01]  /*36c0*/  @P0 SYNCS.PHASECHK.TRANS64.TRYWAIT P2, [UR8], R0 ;  /* 0x00000000ff0005a7 */ /* 0x0002a20008041108 */
[----:B------:R-:W3:Y:S02]  /*36d0*/  SYNCS.PHASECHK.TRANS64.TRYWAIT P0, [UR9+0xd0], R5 ;  /* 0x0000d005ff0075a7 */ /* 0x000ee40008001109 */
[----:B-123--:R-:W-:Y:S05]  /*36e0*/  @!P0 BRA `(.L_x_69) ;  /* 0x00000058007c8947 */ /* 0x00efea0003800000 */
.L_x_169:
[----:B------:R-:W-:Y:S01]  /*36f0*/  UMOV UR16, UR17 ;  /* 0x0000001100107c82 */ /* 0x000fe20008000000 */
[----:B------:R-:W-:Y:S05]  /*3700*/  BRA.U !UP0, `(.L_x_70) ;  /* 0x0000000108c07547 */ /* 0x000fea000b800000 */
[----:B------:R-:W-:Y:S02]  /*3710*/  UIADD3 UR16, UPT, UPT, UR20, UR17, URZ ;  /* 0x0000001114107290 */ /* 0x000fe4000fffe0ff */
[----:B------:R-:W-:Y:S01]  /*3720*/  UPLOP3.LUT UP3, UPT, UPT, UPT, UPT, 0x40, 0x4 ;  /* 0x000000000004789c */ /* 0x000fe20003f6e870 */
[----:B------:R-:W-:Y:S01]  /*3730*/  UMOV UR15, UR6 ;  /* 0x00000006000f7c82 */ /* 0x000fe20008000000 */
[----:B------:R-:W-:-:S09]  /*3740*/  UMOV UR46, UR18 ;  /* 0x00000012002e7c82 */ /* 0x000fd20008000000 */
.L_x_73:
[----:B--2---:R-:W-:Y:S01]  /*3750*/  ULEA UR8, UR46, UR7, 0x3 ;  /* 0x000000072e087291 */ /* 0x004fe2000f8e18ff */
[----:B---3--:R-:W-:Y:S11]  /*3760*/  @P2 BRA `(.L_x_71) ;  /* 0x00000000000c2947 */ /* 0x008ff60003800000 */
[----:B-1----:R-:W-:Y:S04]  /*3770*/  SHF.L.U32 R5, R2, 0x1f, RZ ;  /* 0x0000001f02057819 */ /* 0x002fe800000006ff */
[----:B------:R-:W1:Y:S02]  /*3780*/  SYNCS.PHASECHK.TRANS64.TRYWAIT P0, [UR8], R5 ;  /* 0x00000005ff0075a7 */ /* 0x000e640008001108 */
[----:B-1----:R-:W-:Y:S05]  /*3790*/  @!P0 BRA `(.L_x_72) ;  /* 0x0000005800688947 */ /* 0x002fea0003800000 */
.L_x_71:
[----:B------:R-:W-:Y:S01]  /*37a0*/  UISETP.NE.AND UP0, UPT, UR15, 0x1, UPT ;  /* 0x000000010f00788c */ /* 0x000fe2000bf05270 */
[----:B------:R-:W-:Y:S01]  /*37b0*/  PLOP3.LUT P2, PT, PT, PT, PT, 0x80, 0x8 ;  /* 0x000000000008781c */ /* 0x000fe20003f4f070 */
[----:B------:R-:W-:Y:S02]  /*37c0*/  UIADD3 UR18, UPT, UPT, UR46, 0x1, URZ ;  /* 0x000000012e127890 */ /* 0x000fe4000fffe0ff */
[----:B------:R-:W-:Y:S02]  /*37d0*/  ULEA UR32, UR46, UR14, 0x9 ;  /* 0x0000000e2e207291 */ /* 0x000fe4000f8e48ff */
[----:B------:R-:W-:Y:S01]  /*37e0*/  UISETP.NE.AND UP1, UPT, UR18, 0x4, UPT ;  /* 0x000000041200788c */ /* 0x000fe2000bf25270 */
[----:B------:R-:W-:Y:S01]  /*37f0*/  PLOP3.LUT P0, PT, PT, PT, UP0, 0x80, 0x8 ;  /* 0x000000000008781c */ /* 0x000fe20003f0f008 */
[----:B------:R-:W-:Y:S02]  /*3800*/  UIADD3 UR44, UPT, UPT, UR32, 0x2, URZ ;  /* 0x00000002202c7890 */ /* 0x000fe4000fffe0ff */
[----:B------:R-:W-:Y:S02]  /*3810*/  USEL UR31, URZ, 0x1, UP1 ;  /* 0x00000001ff1f7887 */ /* 0x000fe40008800000 */
[----:B------:R-:W-:Y:S02]  /*3820*/  USEL UR18, UR18, URZ, UP1 ;  /* 0x000000ff12127287 */ /* 0x000fe40008800000 */
[----:B------:R-:W-:Y:S02]  /*3830*/  UIADD3 UR40, UPT, UPT, UR32, 0x4, URZ ;  /* 0x0000000420287890 */ /* 0x000fe4000fffe0ff */
[----:B------:R-:W-:Y:S01]  /*3840*/  @UP0 ULEA UR30, UR18, UR7, 0x3 ;  /* 0x00000007121e0291 */ /* 0x000fe2000f8e18ff */
[----:B------:R-:W-:Y:S01]  /*3850*/  LOP3.LUT R2, R2, UR31, RZ, 0x3c, !PT ;  /* 0x0000001f02027c12 */ /* 0x000fe2000f8e3cff */
[----:B------:R-:W-:Y:S02]  /*3860*/  UIADD3 UR36, UPT, UPT, UR32, 0x6, URZ ;  /* 0x0000000620247890 */ /* 0x000fe4000fffe0ff */
[----:B------:R-:W-:Y:S01]  /*3870*/  UIADD3 UR8, UPT, UPT, UR8, 0x20, URZ ;  /* 0x0000002008087890 */ /* 0x000fe2000fffe0ff */
[----:B-1----:R-:W-:Y:S01]  /*3880*/  @P0 SHF.L.U32 R0, R2, 0x1f, RZ ;  /* 0x0000001f02000819 */ /* 0x002fe200000006ff */
[----:B------:R-:W-:Y:S02]  /*3890*/  UIADD3 UR17, UPT, UPT, UR17, 0x1, URZ ;  /* 0x0000000111117890 */ /* 0x000fe4000fffe0ff */
[----:B------:R-:W-:Y:S01]  /*38a0*/  UIADD3 UR15, UPT, UPT, UR15, -0x1, URZ ;  /* 0xffffffff0f0f7890 */ /* 0x000fe2000fffe0ff */
[----:B------:R2:W3:Y:S01]  /*38b0*/  @P0 SYNCS.PHASECHK.TRANS64.TRYWAIT P2, [UR30], R0 ;  /* 0x00000000ff0005a7 */ /* 0x0004e2000804111e */
[----:B------:R-:W-:Y:S02]  /*38c0*/  ULEA UR30, UR46, UR13, 0x9 ;  /* 0x0000000d2e1e7291 */ /* 0x000fe4000f8e48ff */
[----:B------:R-:W-:Y:S02]  /*38d0*/  UISETP.NE.AND UP0, UPT, UR17, UR16, UPT ;  /* 0x000000101100728c */ /* 0x000fe4000bf05270 */
[----:B------:R-:W-:Y:S02]  /*38e0*/  UIADD3 UR42, UPT, UPT, UR30, 0x2, URZ ;  /* 0x000000021e2a7890 */ /* 0x000fe4000fffe0ff */
[----:B------:R-:W-:Y:S02]  /*38f0*/  UIADD3 UR38, UPT, UPT, UR30, 0x4, URZ ;  /* 0x000000041e267890 */ /* 0x000fe4000fffe0ff */
[----:B------:R-:W-:Y:S01]  /*3900*/  UIADD3 UR34, UPT, UPT, UR30, 0x6, URZ ;  /* 0x000000061e227890 */ /* 0x000fe2000fffe0ff */
[----:B------:R-:W-:Y:S01]  /*3910*/  UMOV UR33, 0x40004040 ;  /* 0x4000404000217882 */ /* 0x000fe20000000000 */
[----:B------:R-:W-:Y:S01]  /*3920*/  UMOV UR31, 0x40004040 ;  /* 0x40004040001f7882 */ /* 0x000fe20000000000 */
[----:B------:R-:W-:Y:S01]  /*3930*/  UMOV UR45, 0x40004040 ;  /* 0x40004040002d7882 */ /* 0x000fe20000000000 */
[----:B------:R2:W-:Y:S01]  /*3940*/  UTCHMMA.2CTA gdesc[UR30], gdesc[UR32], tmem[UR10], tmem[UR28], idesc[UR29], UP3 ;  /* 0x00ff1c201e0075ea */ /* 0x0005e20009a0000a */
[----:B------:R-:W-:Y:S01]  /*3950*/  UPLOP3.LUT UP3, UPT, UPT, UPT, UPT, 0x80, 0x8 ;  /* 0x000000000008789c */ /* 0x000fe20003f6f070 */
[----:B------:R-:W-:Y:S01]  /*3960*/  UMOV UR43, 0x40004040 ;  /* 0x40004040002b7882 */ /* 0x000fe20000000000 */
[----:B------:R-:W-:Y:S01]  /*3970*/  UMOV UR41, 0x40004040 ;  /* 0x4000404000297882 */ /* 0x000fe20000000000 */
[----:B------:R2:W-:Y:S01]  /*3980*/  UTCHMMA.2CTA gdesc[UR42], gdesc[UR44], tmem[UR10], tmem[UR26], idesc[UR27], UPT ;  /* 0x00ff1a2c2a0075ea */ /* 0x0005e2000ba0000a */
[----:B------:R-:W-:Y:S01]  /*3990*/  UMOV UR39, 0x40004040 ;  /* 0x4000404000277882 */ /* 0x000fe20000000000 */
[----:B------:R-:W-:Y:S01]  /*39a0*/  UMOV UR37, 0x40004040 ;  /* 0x4000404000257882 */ /* 0x000fe20000000000 */
[----:B------:R-:W-:Y:S01]  /*39b0*/  UMOV UR35, 0x40004040 ;  /* 0x4000404000237882 */ /* 0x000fe20000000000 */
[----:B------:R2:W-:Y:S01]  /*39c0*/  UTCHMMA.2CTA gdesc[UR38], gdesc[UR40], tmem[UR10], tmem[UR24], idesc[UR25], UPT ;  /* 0x00ff1828260075ea */ /* 0x0005e2000ba0000a */
[----:B------:R2:W-:Y:S01]  /*39d0*/  UTCHMMA.2CTA gdesc[UR34], gdesc[UR36], tmem[UR10], tmem[UR22], idesc[UR23], UPT ;  /* 0x00ff1624220075ea */ /* 0x0005e2000ba0000a */
[----:B------:R2:W-:Y:S01]  /*39e0*/  UTCBAR.2CTA.MULTICAST [UR8], URZ, UR12 ;  /* 0x000000ff080073e9 */ /* 0x0005e2000820080c */
[----:B------:R-:W-:Y:S01]  /*39f0*/  UMOV UR46, UR18 ;  /* 0x00000012002e7c82 */ /* 0x000fe20008000000 */
[----:B------:R-:W-:Y:S05]  /*3a00*/  BRA.U UP0, `(.L_x_73) ;  /* 0xfffffffd00507547 */ /* 0x000fea000b83ffff */
.L_x_70:
[----:B------:R-:W-:Y:S01]  /*3a10*/  UIADD3 UR9, UPT, UPT, UR9, 0xb0, URZ ;  /* 0x000000b009097890 */ /* 0x000fe2000fffe0ff */
[----:B------:R-:W-:-:S08]  /*3a20*/  UMOV UR17, UR16 ;  /* 0x0000001000117c82 */ /* 0x000fd00008000000 */
[----:B------:R4:W-:Y:S01]  /*3a30*/  UTCBAR.2CTA.MULTICAST [UR9], URZ, UR11 ;  /* 0x000000ff090073e9 */ /* 0x0009e2000820080b */
[----:B------:R-:W-:Y:S02]  /*3a40*/  NOP ;  /* 0x0000000000007918 */ /* 0x000fe40000000000 */
.L_x_68:
[----:B------:R-:W-:Y:S01]  /*3a50*/  UIADD3 UR19, UPT, UPT, UR19, 0x1, URZ ;  /* 0x0000000113137890 */ /* 0x000fe2000fffe0ff */
[----:B------:R-:W-:-:S03]  /*3a60*/  ISETP.NE.AND P0, PT, R8, 0x2, PT ;  /* 0x000000020800780c */ /* 0x000fc60003f05270 */
[----:B------:R-:W-:Y:S01]  /*3a70*/  UISETP.NE.AND UP0, UPT, UR19, 0x4, UPT ;  /* 0x000000041300788c */ /* 0x000fe2000bf05270 */
[----:B-12---:R-:W-:Y:S02]  /*3a80*/  SEL R0, RZ, 0x1, P0 ;  /* 0x00000001ff007807 */ /* 0x006fe40000000000 */
[----:B------:R-:W-:Y:S01]  /*3a90*/  SEL R8, R8, RZ, P0 ;  /* 0x000000ff08087207 */ /* 0x000fe20000000000 */
[----:B------:R-:W-:Y:S01]  /*3aa0*/  USEL UR8, URZ, 0x1, UP0 ;  /* 0x00000001ff087887 */ /* 0x000fe20008000000 */
[----:B------:R-:W-:Y:S01]  /*3ab0*/  LOP3.LUT R3, R3, R0, RZ, 0x3c, !PT ;  /* 0x0000000003037212 */ /* 0x000fe200078e3cff */
[----:B------:R-:W-:-:S04]  /*3ac0*/  USEL UR19, UR19, URZ, UP0 ;  /* 0x000000ff13137287 */ /* 0x000fc80008000000 */
[----:B------:R-:W-:Y:S01]  /*3ad0*/  LOP3.LUT R9, R9, UR8, RZ, 0x3c, !PT ;  /* 0x0000000809097c12 */ /* 0x000fe2000f8e3cff */
[----:B------:R-:W-:Y:S07]  /*3ae0*/  @P1 BRA `(.L_x_74) ;  /* 0xfffffff800881947 */ /* 0x000fee000383ffff */
[----:B------:R-:W1:Y:S01]  /*3af0*/  S2UR UR6, SR_CgaCtaId ;  /* 0x00000000000679c3 */ /* 0x000e620000008800 */
[----:B------:R-:W-:Y:S01]  /*3b00*/  ELECT P0, URZ, PT ;  /* 0x0000000000ff782f */ /* 0x000fe20003800000 */
[----:B------:R-:W-:Y:S01]  /*3b10*/  HFMA2 R0, -RZ, RZ, 0, 5.9604644775390625e-08 ;  /* 0x00000001ff007431 */ /* 0x000fe200000001ff */
[----:B------:R-:W-:-:S05]  /*3b20*/  UMOV UR8, 0x40 ;  /* 0x0000004000087882 */ /* 0x000fca0000000000 */
[----:B------:R-:W-:Y:S01]  /*3b30*/  UVIRTCOUNT.DEALLOC.SMPOOL 0x80 ;  /* 0x000000800000784c */ /* 0x000fe20000000000 */
[----:B------:R-:W-:Y:S02]  /*3b40*/  UISETP.NE.AND UP0, UPT, UR5, URZ, UPT ;  /* 0x000000ff0500728c */ /* 0x000fe4000bf05270 */
[----:B-1----:R-:W-:-:S09]  /*3b50*/  ULEA UR6, UR6, UR8, 0x18 ;  /* 0x0000000806067291 */ /* 0x002fd2000f8ec0ff */
[----:B------:R1:W-:Y:S01]  /*3b60*/  @P0 STS.U8 [UR6+0x1c], R0 ;  /* 0x00001c00ff000988 */ /* 0x0003e20008000006 */
[----:B------:R-:W-:Y:S05]  /*3b70*/  BRA.U UP0, `(.L_x_75) ;  /* 0x0000000100a07547 */ /* 0x000fea000b800000 */
[----:B------:R-:W-:Y:S01]  /*3b80*/  UIADD3 UR5, UPT, UPT, UR7, 0xd0, URZ ;  /* 0x000000d007057890 */ /* 0x000fe2000fffe0ff */
[----:B------:R-:W-:-:S03]  /*3b90*/  SHF.L.U32 R3, R9, 0x1f, RZ ;  /* 0x0000001f09037819 */ /* 0x000fc600000006ff */
[----:B------:R-:W-:-:S09]  /*3ba0*/  ULEA UR8, UR19, UR5, 0x3 ;  /* 0x0000000513087291 */ /* 0x000fd2000f8e18ff */
[----:B------:R-:W2:Y:S02]  /*3bb0*/  SYNCS.PHASECHK.TRANS64.TRYWAIT P0, [UR8], R3 ;  /* 0x00000003ff0075a7 */ /* 0x000ea40008001108 */
[----:B--2---:R-:W-:Y:S05]  /*3bc0*/  @!P0 BRA `(.L_x_76) ;  /* 0x0000005400748947 */ /* 0x004fea0003800000 */
.L_x_172:
[----:B----4-:R-:W-:-:S04]  /*3bd0*/  UIADD3 UR9, UPT, UPT, UR19, 0x1, URZ ;  /* 0x0000000113097890 */ /* 0x010fc8000fffe0ff */
        /* <DEDUP_REMOVED lines=8> */
.L_x_174:
        /* <DEDUP_REMOVED lines=9> */
.L_x_176:
[----:B------:R-:W-:-:S04]  /*3cf0*/  UIADD3 UR9, UPT, UPT, UR9, 0x1, URZ ;  /* 0x0000000109097890 */ /* 0x000fc8000fffe0ff */
[----:B------:R-:W-:-:S04]  /*3d00*/  UISETP.NE.AND UP1, UPT, UR9, 0x4, UPT ;  /* 0x000000040900788c */ /* 0x000fc8000bf25270 */
[----:B------:R-:W-:Y:S02]  /*3d10*/  USEL UR8, URZ, 0x1, UP1 ;  /* 0x00000001ff087887 */ /* 0x000fe40008800000 */
[----:B------:R-:W-:-:S04]  /*3d20*/  USEL UR9, UR9, URZ, UP1 ;  /* 0x000000ff09097287 */ /* 0x000fc80008800000 */
[----:B------:R-:W-:Y:S01]  /*3d30*/  ULEA UR9, UR9, UR5, 0x3 ;  /* 0x0000000509097291 */ /* 0x000fe2000f8e18ff */
[----:B-1----:R-:W-:-:S04]  /*3d40*/  LOP3.LUT R3, R2, UR8, RZ, 0x3c, !PT ;  /* 0x0000000802037c12 */ /* 0x002fc8000f8e3cff */
[----:B------:R-:W-:Y:S01]  /*3d50*/  SHF.L.U32 R3, R3, 0x1f, RZ ;  /* 0x0000001f03037819 */ /* 0x000fe200000006ff */
[----:B------:R-:W-:-:S04]  /*3d60*/  IMAD.U32 R0, RZ, RZ, UR9 ;  /* 0x00000009ff007e24 */ /* 0x000fc8000f8e00ff */
[----:B------:R1:W2:Y:S03]  /*3d70*/  SYNCS.PHASECHK.TRANS64.TRYWAIT P0, [R0+URZ], R3 ;  /* 0x00000003000075a7 */ /* 0x0002a600080011ff */
[----:B--2---:R-:W-:Y:S05]  /*3d80*/  @!P0 NANOSLEEP.SYNCS 0x989680 ;  /* 0x009896800000895d */ /* 0x004fea0003900000 */
[----:B------:R-:W2:Y:S02]  /*3d90*/  @!P0 SYNCS.PHASECHK.TRANS64 P0, [R0+URZ], R3 ;  /* 0x00000003000085a7 */ /* 0x000ea400080010ff */
[----:B--2---:R-:W-:Y:S05]  /*3da0*/  @P0 BRA `(.L_x_79) ;  /* 0x0000000000200947 */ /* 0x004fea0003800000 */
.L_x_80:
[----:B--2---:R2:W4:Y:S02]  /*3db0*/  SYNCS.PHASECHK.TRANS64.TRYWAIT P0, [R0+URZ], R3 ;  /* 0x00000003000075a7 */ /* 0x00452400080011ff */
[----:B----4-:R-:W-:Y:S05]  /*3dc0*/  @!P0 NANOSLEEP.SYNCS 0x989680 ;  /* 0x009896800000895d */ /* 0x010fea0003900000 */
[----:B------:R-:W4:Y:S02]  /*3dd0*/  @!P0 SYNCS.PHASECHK.TRANS64 P0, [R0+URZ], R3 ;  /* 0x00000003000085a7 */ /* 0x000f2400080010ff */
[----:B----4-:R-:W-:Y:S05]  /*3de0*/  @!P0 BRA `(.L_x_80) ;  /* 0xfffffffc00f08947 */ /* 0x010fea000383ffff */
[----:B------:R-:W-:Y:S05]  /*3df0*/  BRA `(.L_x_79) ;  /* 0x00000000000c7947 */ /* 0x000fea0003800000 */
.L_x_75:
[----:B------:R-:W-:-:S04]  /*3e00*/  UIADD3 UR5, UPT, UPT, UR7, 0x110, URZ ;  /* 0x0000011007057890 */ /* 0x000fc8000fffe0ff */
[----:B------:R-:W-:-:S09]  /*3e10*/  UPRMT UR5, UR4, 0x654, UR5 ;  /* 0x0000065404057896 */ /* 0x000fd20008000005 */
[----:B------:R-:W-:Y:S03]  /*3e20*/  SYNCS.ARRIVE.TRANS64.RED.A1T0 RZ, [UR5], RZ ;  /* 0x000000ffffff79a7 */ /* 0x000fe60008100405 */
.L_x_79:
[----:B-12---:R-:W-:Y:S01]  /*3e30*/  SHF.L.U32 R3, RZ, 0x1f, RZ ;  /* 0x0000001fff037819 */ /* 0x006fe200000006ff */
[----:B------:R-:W-:Y:S01]  /*3e40*/  UIADD3 UR5, UPT, UPT, UR7, 0x110, URZ ;  /* 0x0000011007057890 */ /* 0x000fe2000fffe0ff */
[----:B------:R-:W-:Y:S02]  /*3e50*/  PLOP3.LUT P0, PT, PT, PT, UP0, 0x80, 0x8 ;  /* 0x000000000008781c */ /* 0x000fe40003f0f008 */
[----:B------:R-:W1:Y:S02]  /*3e60*/  SYNCS.PHASECHK.TRANS64.TRYWAIT P1, [UR7+0x110], R3 ;  /* 0x00011003ff0075a7 */ /* 0x000e640008021107 */
[----:B-1----:R-:W-:Y:S09]  /*3e70*/  @!P1 BRA `(.L_x_81) ;  /* 0x0000005400109947 */ /* 0x002ff20003800000 */
.L_x_178:
[----:B------:R-:W-:Y:S01]  /*3e80*/  @!UP0 UPRMT UR5, UR4, 0x654, UR5 ;  /* 0x0000065404058896 */ /* 0x000fe20008000005 */
[----:B------:R-:W-:Y:S02]  /*3e90*/  UMOV UR8, 0xffff ;  /* 0x0000ffff00087882 */ /* 0x000fe40000000000 */
[----:B------:R-:W-:-:S06]  /*3ea0*/  UMOV UR4, 0x1 ;  /* 0x0000000100047882 */ /* 0x000fcc0000000000 */
[----:B------:R-:W-:Y:S01]  /*3eb0*/  @!P0 SYNCS.ARRIVE.TRANS64.RED.A1T0 RZ, [UR5], RZ ;  /* 0x000000ffffff89a7 */ /* 0x000fe20008100405 */
[----:B------:R-:W-:Y:S01]  /*3ec0*/  NOP ;  /* 0x0000000000007918 */ /* 0x000fe20000000000 */
[----:B-1----:R-:W1:Y:S01]  /*3ed0*/  LDS R0, [UR6+0x14] ;  /* 0x00001406ff007984 */ /* 0x002e620008000800 */
[----:B------:R-:W-:-:S04]  /*3ee0*/  ULOP3.LUT UR5, UR21, 0xffff, URZ, 0xc0, !UPT ;  /* 0x0000ffff15057892 */ /* 0x000fc8000f8ec0ff */
[----:B------:R-:W-:-:S04]  /*3ef0*/  USHF.R.U32.HI UR5, URZ, 0x5, UR5 ;  /* 0x00000005ff057899 */ /* 0x000fc80008011605 */
[----:B------:R-:W-:Y:S02]  /*3f00*/  USHF.L.U32 UR8, UR8, UR5, URZ ;  /* 0x0000000508087299 */ /* 0x000fe400080006ff */
[----:B------:R-:W-:-:S04]  /*3f10*/  USHF.L.U32 UR4, UR4, UR5, URZ ;  /* 0x0000000504047299 */ /* 0x000fc800080006ff */
[----:B-1----:R-:W-:-:S04]  /*3f20*/  LOP3.LUT R0, R0, UR8, RZ, 0xc0, !PT ;  /* 0x0000000800007c12 */ /* 0x002fc8000f8ec0ff */
[----:B------:R-:W-:-:S13]  /*3f30*/  ISETP.NE.AND P0, PT, R0, UR8, PT ;  /* 0x0000000800007c0c */ /* 0x000fda000bf05270 */
[----:B------:R-:W-:Y:S05]  /*3f40*/  @P0 BRA `(.L_x_82) ;  /* 0x0000000000580947 */ /* 0x000fea0003800000 */
[----:B------:R-:W1:Y:S02]  /*3f50*/  LDS R0, [UR6+0x18] ;  /* 0x00001806ff007984 */ /* 0x000e640008000800 */
[----:B-1----:R-:W-:-:S04]  /*3f60*/  LOP3.LUT R0, R0, UR4, RZ, 0xc0, !PT ;  /* 0x0000000400007c12 */ /* 0x002fc8000f8ec0ff */
[----:B------:R-:W-:-:S13]  /*3f70*/  ISETP.NE.AND P0, PT, R0, UR4, PT ;  /* 0x0000000400007c0c */ /* 0x000fda000bf05270 */
[----:B------:R-:W-:Y:S05]  /*3f80*/  @P0 BRA `(.L_x_83) ;  /* 0x00000000003c0947 */ /* 0x000fea0003800000 */
[----:B------:R-:W1:Y:S01]  /*3f90*/  S2R R2, SR_LANEID ;  /* 0x0000000000027919 */ /* 0x000e620000000000 */
[----:B------:R-:W-:Y:S01]  /*3fa0*/  ULOP3.LUT UR8, URZ, UR8, URZ, 0x33, !UPT ;  /* 0x00000008ff087292 */ /* 0x000fe2000f8e33ff */
[----:B------:R-:W-:Y:S01]  /*3fb0*/  LOP3.LUT R4, RZ, UR4, RZ, 0x33, !PT ;  /* 0x00000004ff047c12 */ /* 0x000fe2000f8e33ff */
[----:B------:R-:W-:Y:S02]  /*3fc0*/  VOTEU.ANY UR7, UPT, PT ;  /* 0x0000000000077886 */ /* 0x000fe400038e0100 */
[----:B------:R-:W-:Y:S01]  /*3fd0*/  UFLO.U32 UR7, UR7 ;  /* 0x00000007000772bd */ /* 0x000fe200080e0000 */
[----:B------:R-:W2:Y:S01]  /*3fe0*/  REDUX UR4, R4 ;  /* 0x00000000040473c4 */ /* 0x000ea20000000000 */
[----:B------:R-:W-:-:S06]  /*3ff0*/  IMAD.U32 R0, RZ, RZ, UR8 ;  /* 0x00000008ff007e24 */ /* 0x000fcc000f8e00ff */
[----:B------:R1:W-:Y:S01]  /*4000*/  UTCATOMSWS.AND URZ, UR8 ;  /* 0x0000000800ff79e3 */ /* 0x0003e20008000000 */
[----:B------:R-:W3:Y:S01]  /*4010*/  REDUX UR5, R0 ;  /* 0x00000000000573c4 */ /* 0x000ee20000000000 */
[----:B-1----:R-:W-:Y:S01]  /*4020*/  ISETP.EQ.U32.AND P0, PT, R2, UR7, PT ;  /* 0x0000000702007c0c */ /* 0x002fe2000bf02070 */
[----:B--2---:R-:W-:Y:S01]  /*4030*/  IMAD.U32 R2, RZ, RZ, UR4 ;  /* 0x00000004ff027e24 */ /* 0x004fe2000f8e00ff */
[----:B---3--:R-:W-:-:S11]  /*4040*/  MOV R3, UR5 ;  /* 0x0000000500037c02 */ /* 0x008fd60008000f00 */
[----:B------:R1:W-:Y:S04]  /*4050*/  @P0 ATOMS.AND RZ, [UR6+0x14], R3 ;  /* 0x00001403ffff098c */ /* 0x0003e8000a800006 */
[----:B------:R1:W-:Y:S01]  /*4060*/  @P0 ATOMS.AND RZ, [UR6+0x18], R2 ;  /* 0x00001802ffff098c */ /* 0x0003e2000a800006 */
[----:B------:R-:W-:Y:S05]  /*4070*/  BRA `(.L_x_84) ;  /* 0x0000000000147947 */ /* 0x000fea0003800000 */
.L_x_83:
[----:B------:R-:W-:Y:S02]  /*4080*/  MOV R2, 0x40a0 ;  /* 0x000040a000027802 */ /* 0x000fe40000000f00 */
[----:B---345:R-:W-:Y:S05]  /*4090*/  CALL.REL.NOINC `($__internal_0_$__cuda_sm10x_tcgen05_guardrail_trap_col_being_dealloced_not_returned_by_alloc) ;  /* 0x0000005400f07944 */ /* 0x038fea0003c00000 */
[----:B------:R-:W-:Y:S05]  /*40a0*/  BRA `(.L_x_84) ;  /* 0x0000000000087947 */ /* 0x000fea0003800000 */
.L_x_82:
[----:B------:R-:W-:Y:S02]  /*40b0*/  MOV R2, 0x40d0 ;  /* 0x000040d000027802 */ /* 0x000fe40000000f00 */
[----:B---345:R-:W-:Y:S05]  /*40c0*/  CALL.REL.NOINC `($__internal_2_$__cuda_sm10x_tcgen05_guardrail_trap_unallocated_columns_being_dealloced) ;  /* 0x0000005400fc7944 */ /* 0x038fea0003c00000 */
.L_x_84:
[----:B------:R-:W-:Y:S01]  /*40d0*/  NOP ;  /* 0x0000000000007918 */ /* 0x000fe20000000000 */
[----:B----4-:R-:W-:Y:S05]  /*40e0*/  EXIT ;  /* 0x000000000000794d */ /* 0x010fea0003800000 */
.L_x_55:
[----:B------:R-:W-:-:S09]  /*40f0*/  UISETP.NE.OR UP5, UPT, UR10, 0x3, !UP5 ;  /* 0x000000030a00788c */ /* 0x000fd2000efa5670 */
[----:B------:R-:W-:Y:S05]  /*4100*/  BRA.U UP5, `(.L_x_85) ;  /* 0x0000001105787547 */ /* 0x000fea000b800000 */
[----:B------:R-:W1:Y:S01]  /*4110*/  LDC R0, c[0x0][0xb30] ;  /* 0x0002cc00ff007b82 */ /* 0x000e620000000800 */
[----:B------:R-:W2:Y:S01]  /*4120*/  LDCU.64 UR8, c[0x0][0x888] ;  /* 0x00011100ff0877ac */ /* 0x000ea20008000a00 */
[----:B------:R-:W-:Y:S02]  /*4130*/  HFMA2 R25, -RZ, RZ, 0, 0 ;  /* 0x00000000ff197431 */ /* 0x000fe400000001ff */
[----:B-----5:R-:W-:Y:S01]  /*4140*/  IMAD.MOV.U32 R32, RZ, RZ, 0x1 ;  /* 0x00000001ff207424 */ /* 0x020fe200078e00ff */
[----:B------:R-:W-:Y:S01]  /*4150*/  MOV R23, 0x2000 ;  /* 0x0000200000177802 */ /* 0x000fe20000000f00 */
[----:B------:R-:W3:Y:S01]  /*4160*/  LDCU.64 UR4, c[0x0][0x890] ;  /* 0x00011200ff0477ac */ /* 0x000ee20008000a00 */
[----:B------:R-:W-:Y:S01]  /*4170*/  IMAD.MOV.U32 R27, RZ, RZ, RZ ;  /* 0x000000ffff1b7224 */ /* 0x000fe200078e00ff */
[----:B------:R-:W4:Y:S01]  /*4180*/  LDC R19, c[0x0][0x370] ;  /* 0x0000dc00ff137b82 */ /* 0x000f220000000800 */
[----:B------:R-:W-:Y:S01]  /*4190*/  UMOV UR7, 0x400 ;  /* 0x0000040000077882 */ /* 0x000fe20000000000 */
[----:B------:R-:W-:-:S02]  /*41a0*/  UPLOP3.LUT UP1, UPT, UPT, UPT, UPT, 0x40, 0x4 ;  /* 0x000000000004789c */ /* 0x000fc40003f2e870 */
[----:B------:R-:W-:-:S04]  /*41b0*/  ULEA UR7, UR37, UR7, 0x18 ;  /* 0x0000000725077291 */ /* 0x000fc8000f8ec0ff */
[----:B------:R-:W4:Y:S01]  /*41c0*/  LDC R2, c[0x0][0xb0c] ;  /* 0x0002c300ff027b82 */ /* 0x000f220000000800 */
[----:B------:R-:W-:Y:S02]  /*41d0*/  UIADD3 UR13, UPT, UPT, UR7, 0x58, URZ ;  /* 0x00000058070d7890 */ /* 0x000fe4000fffe0ff */
[----:B--2---:R-:W-:Y:S02]  /*41e0*/  UISETP.NE.U32.AND UP3, UPT, UR8, URZ, UPT ;  /* 0x000000ff0800728c */ /* 0x004fe4000bf65070 */
[----:B------:R-:W-:Y:S02]  /*41f0*/  UIADD3 UR41, UPT, UPT, UR7, 0x40, URZ ;  /* 0x0000004007297890 */ /* 0x000fe4000fffe0ff */
[----:B---3--:R-:W-:Y:S01]  /*4200*/  UISETP.NE.U32.AND UP4, UPT, UR4, URZ, UPT ;  /* 0x000000ff0400728c */ /* 0x008fe2000bf85070 */
[----:B------:R-:W2:Y:S01]  /*4210*/  LDC R18, c[0x0][0xb20] ;  /* 0x0002c800ff127b82 */ /* 0x000ea20000000800 */
[----:B-1----:R-:W-:Y:S01]  /*4220*/  ISETP.NE.AND P1, PT, R0, 0x1, PT ;  /* 0x000000010000780c */ /* 0x002fe20003f25270 */
[----:B------:R-:W-:-:S02]  /*4230*/  UISETP.NE.AND.EX UP3, UPT, UR9, URZ, UPT, UP3 ;  /* 0x000000ff0900728c */ /* 0x000fc4000bf65330 */
[----:B------:R-:W-:Y:S02]  /*4240*/  UIADD3 UR33, UPT, UPT, UR7, 0x48, URZ ;  /* 0x0000004807217890 */ /* 0x000fe4000fffe0ff */
[----:B------:R-:W-:Y:S02]  /*4250*/  UIADD3 UR25, UPT, UPT, UR7, 0x50, URZ ;  /* 0x0000005007197890 */ /* 0x000fe4000fffe0ff */
[----:B------:R-:W1:Y:S01]  /*4260*/  LDC.64 R36, c[0x0][0x348] ;  /* 0x0000d200ff247b82 */ /* 0x000e620000000a00 */
[----:B------:R-:W-:Y:S02]  /*4270*/  UPRMT UR13, UR37, 0x654, UR13 ;  /* 0x00000654250d7896 */ /* 0x000fe4000800000d */
[----:B------:R-:W-:-:S05]  /*4280*/  UISETP.NE.AND.EX UP4, UPT, UR5, URZ, UPT, UP4 ;  /* 0x000000ff0500728c */ /* 0x000fca000bf85340 */
[----:B------:R-:W3:Y:S08]  /*4290*/  LDC.64 R16, c[0x0][0xb10] ;  /* 0x0002c400ff107b82 */ /* 0x000ef00000000a00 */
[----:B------:R-:W1:Y:S08]  /*42a0*/  LDC.64 R6, c[0x0][0xb18] ;  /* 0x0002c600ff067b82 */ /* 0x000e700000000a00 */
[----:B------:R-:W1:Y:S08]  /*42b0*/  LDC.64 R4, c[0x0][0xb28] ;  /* 0x0002ca00ff047b82 */ /* 0x000e700000000a00 */
[----:B--2-4-:R-:W1:Y:S02]  /*42c0*/  LDC R22, c[0x0][0x374] ;  /* 0x0000dd00ff167b82 */ /* 0x014e640000000800 */
.L_x_96:
[----:B------:R-:W-:Y:S02]  /*42d0*/  LEA R0, R27, UR7, 0x3 ;  /* 0x000000071b007c11 */ /* 0x000fe4000f8e18ff */
[----:B------:R-:W-:Y:S02]  /*42e0*/  SHF.L.U32 R3, R25, 0x1f, RZ ;  /* 0x0000001f19037819 */ /* 0x000fe400000006ff */
[----:B------:R-:W-:Y:S02]  /*42f0*/  LEA R28, R27, UR7, 0x4 ;  /* 0x000000071b1c7c11 */ /* 0x000fe4000f8e20ff */
[----:B--2---:R-:W2:Y:S02]  /*4300*/  SYNCS.PHASECHK.TRANS64.TRYWAIT P0, [R0+URZ+0x90], R3 ;  /* 0x00009003000075a7 */ /* 0x004ea400080011ff */
[----:B--2---:R-:W-:Y:S05]  /*4310*/  @!P0 BRA `(.L_x_86) ;  /* 0x0000005000008947 */ /* 0x004fea0003800000 */
.L_x_179:
[----:B------:R-:W-:Y:S01]  /*4320*/  ISETP.GE.AND P0, PT, R26, 0x1, PT ;  /* 0x000000011a00780c */ /* 0x000fe20003f06270 */
[----:B------:R-:W4:Y:S01]  /*4330*/  LDS.128 R28, [R28+0x120] ;  /* 0x000120001c1c7984 */ /* 0x000f220000000c00 */
[----:B--2---:R-:W-:Y:S01]  /*4340*/  VIADD R0, R0, 0xa0 ;  /* 0x000000a000007836 */ /* 0x004fe20000000000 */
[----:B------:R-:W-:Y:S01]  /*4350*/  @!PT LDS RZ, [RZ] ;  /* 0x00000000fffff984 */ /* 0x000fe20000000800 */
[----:B------:R-:W-:Y:S01]  /*4360*/  @!PT LDS RZ, [RZ] ;  /* 0x00000000fffff984 */ /* 0x000fe20000000800 */
[----:B------:R-:W-:Y:S01]  /*4370*/  @!PT LDS RZ, [RZ] ;  /* 0x00000000fffff984 */ /* 0x000fe20000000800 */
[----:B------:R-:W-:Y:S01]  /*4380*/  @!PT LDS RZ, [RZ] ;  /* 0x00000000fffff984 */ /* 0x000fe20000000800 */
[----:B------:R2:W-:Y:S06]  /*4390*/  MEMBAR.ALL.CTA ;  /* 0x0000000000007992 */ /* 0x0005ec0000008000 */
[----:B--2---:R-:W2:Y:S01]  /*43a0*/  FENCE.VIEW.ASYNC.S ;  /* 0x00000000000073c6 */ /* 0x004ea20000000000 */
[----:B------:R-:W-:Y:S04]  /*43b0*/  PRMT R0, RZ, 0x654, R0 ;  /* 0x00000654ff007816 */ /* 0x000fe80000000000 */
[----:B--2---:R2:W-:Y:S01]  /*43c0*/  SYNCS.ARRIVE.TRANS64.RED.A1T0 RZ, [R0+URZ], RZ ;  /* 0x000000ff00ff79a7 */ /* 0x0045e200081004ff */
[----:B----4-:R-:W-:Y:S11]  /*43d0*/  LOP3.LUT P3, RZ, R30, 0x1, RZ, 0xc0, !PT ;  /* 0x000000011eff7812 */ /* 0x010ff6000786c0ff */
[----:B------:R-:W-:Y:S02]  /*43e0*/  @!UPT UIADD3 URZ, UPT, UPT, URZ, URZ, URZ ;  /* 0x000000fffffff290 */ /* 0x000fe4000fffe0ff */
[----:B------:R-:W-:Y:S02]  /*43f0*/  @P3 MOV R13, R28 ;  /* 0x0000001c000d3202 */ /* 0x000fe40000000f00 */
[----:B------:R-:W-:Y:S01]  /*4400*/  @P3 LOP3.LUT R8, R29, 0xffff, RZ, 0xc0, !PT ;  /* 0x0000ffff1d083812 */ /* 0x000fe200078ec0ff */
[----:B--2---:R-:W-:Y:S06]  /*4410*/  @!P0 BRA `(.L_x_87) ;  /* 0x0000000000a48947 */ /* 0x004fec0003800000 */
[----:B-1----:R-:W-:Y:S01]  /*4420*/  IMAD.HI.U32 R33, R22, R7, RZ ;  /* 0x0000000716217227 */ /* 0x002fe200078e00ff */
[----:B------:R-:W-:Y:S02]  /*4430*/  ISETP.NE.AND P0, PT, R6, 0x1, PT ;  /* 0x000000010600780c */ /* 0x000fe40003f05270 */
[----:B------:R-:W-:Y:S01]  /*4440*/  ISETP.NE.AND P2, PT, R26, 0x1, PT ;  /* 0x000000011a00780c */ /* 0x000fe20003f45270 */
[----:B---3--:R-:W-:Y:S01]  /*4450*/  IMAD.HI.U32 R34, R19, R16, RZ ;  /* 0x0000001013227227 */ /* 0x008fe200078e00ff */
[----:B------:R-:W-:Y:S02]  /*4460*/  SHF.R.U32.HI R33, RZ, R18, R33 ;  /* 0x00000012ff217219 */ /* 0x000fe40000011621 */
[----:B------:R-:W-:Y:S01]  /*4470*/  ISETP.NE.AND P4, PT, R2, 0x1, PT ;  /* 0x000000010200780c */ /* 0x000fe20003f85270 */
[----:B------:R-:W-:Y:S01]  /*4480*/  IMAD.HI.U32 R38, R13, R16, RZ ;  /* 0x000000100d267227 */ /* 0x000fe200078e00ff */
[----:B------:R-:W-:Y:S02]  /*4490*/  SHF.R.U32.HI R34, RZ, R17, R34 ;  /* 0x00000011ff227219 */ /* 0x000fe40000011622 */
[----:B------:R-:W-:Y:S01]  /*44a0*/  SEL R3, R22, R33, !P0 ;  /* 0x0000002116037207 */ /* 0x000fe20004000000 */
[C---:B------:R-:W-:Y:S01]  /*44b0*/  IMAD.HI.U32 R33, R8.reuse, R7, RZ ;  /* 0x0000000708217227 */ /* 0x040fe200078e00ff */
[----:B------:R-:W-:Y:S02]  /*44c0*/  SEL R11, R19, R34, !P4 ;  /* 0x00000022130b7207 */ /* 0x000fe40006000000 */
[----:B------:R-:W-:Y:S01]  /*44d0*/  SHF.R.U32.HI R38, RZ, R17, R38 ;  /* 0x00000011ff267219 */ /* 0x000fe20000011626 */
[----:B------:R-:W-:Y:S01]  /*44e0*/  IMAD.HI.U32 R40, R3, R4, RZ ;  /* 0x0000000403287227 */ /* 0x000fe200078e00ff */
[----:B------:R-:W-:Y:S03]  /*44f0*/  SHF.R.U32.HI R33, RZ, R18, R33 ;  /* 0x00000012ff217219 */ /* 0x000fe60000011621 */
[----:B------:R-:W-:Y:S01]  /*4500*/  IMAD.HI.U32 R34, R11, R4, RZ ;  /* 0x000000040b227227 */ /* 0x000fe200078e00ff */
[----:B------:R-:W-:Y:S02]  /*4510*/  @P2 SHF.R.U32.HI R3, RZ, R5, R40 ;  /* 0x00000005ff032219 */ /* 0x000fe40000011628 */
[----:B------:R-:W-:Y:S02]  /*4520*/  SEL R9, R8, R33, !P0 ;  /* 0x0000002108097207 */ /* 0x000fe40004000000 */
[----:B------:R-:W-:Y:S01]  /*4530*/  @P2 SHF.R.U32.HI R11, RZ, R5, R34 ;  /* 0x00000005ff0b2219 */ /* 0x000fe20000011622 */
[C---:B------:R-:W-:Y:S01]  /*4540*/  IMAD R10, R26.reuse, R3, RZ ;  /* 0x000000031a0a7224 */ /* 0x040fe200078e02ff */
[----:B------:R-:W-:Y:S01]  /*4550*/  SEL R3, R13, R38, !P4 ;  /* 0x000000260d037207 */ /* 0x000fe20006000000 */
[C---:B------:R-:W-:Y:S03]  /*4560*/  IMAD.HI.U32 R14, R9.reuse, R4, RZ ;  /* 0x00000004090e7227 */ /* 0x040fe600078e00ff */
[----:B------:R-:W-:Y:S01]  /*4570*/  ISETP.GE.AND P0, PT, R9, R10, PT ;  /* 0x0000000a0900720c */ /* 0x000fe20003f06270 */
[C---:B------:R-:W-:Y:S01]  /*4580*/  IMAD R12, R26.reuse, R11, RZ ;  /* 0x0000000b1a0c7224 */ /* 0x040fe200078e02ff */
[-C--:B------:R-:W-:Y:S04]  /*4590*/  SHF.R.U32.HI R14, RZ, R5.reuse, R14 ;  /* 0x00000005ff0e7219 */ /* 0x080fe8000001160e */
[----:B------:R-:W-:Y:S02]  /*45a0*/  ISETP.GE.OR P0, PT, R3, R12, P0 ;  /* 0x0000000c0300720c */ /* 0x000fe40000706670 */
[----:B------:R-:W-:Y:S05]  /*45b0*/  SEL R15, R9, R14, !P2 ;  /* 0x0000000e090f7207 */ /* 0x000fea0005000000 */
[----:B------:R-:W-:Y:S04]  /*45c0*/  IMAD.MOV R14, RZ, RZ, -R15 ;  /* 0x000000ffff0e7224 */ /* 0x000fe800078e0a0f */
[----:B------:R-:W-:Y:S02]  /*45d0*/  IMAD R14, R26, R14, R9 ;  /* 0x0000000e1a0e7224 */ /* 0x000fe400078e0209 */
[C---:B------:R-:W-:Y:S05]  /*45e0*/  @!P0 IMAD.HI.U32 R10, R3.reuse, R4, RZ ;  /* 0x00000004030a8227 */ /* 0x040fea00078e00ff */
[----:B------:R-:W-:Y:S04]  /*45f0*/  @!P0 SHF.R.U32.HI R10, RZ, R5, R10 ;  /* 0x00000005ff0a8219 */ /* 0x000fe8000001160a */
[----:B------:R-:W-:Y:S01]  /*4600*/  @!P0 SEL R0, R3, R10, !P2 ;  /* 0x0000000a03008207 */ /* 0x000fe20005000000 */
[----:B------:R-:W-:Y:S03]  /*4610*/  IMAD.MOV R10, RZ, RZ, -R3 ;  /* 0x000000ffff0a7224 */ /* 0x000fe600078e0a03 */
[----:B------:R-:W-:Y:S01]  /*4620*/  @!P0 IADD3 R15, PT, PT, R15, -R0, RZ ;  /* 0x800000000f0f8210 */ /* 0x000fe20007ffe0ff */
[----:B------:R-:W-:Y:S01]  /*4630*/  @!P0 IMAD R0, R11, R14, R0 ;  /* 0x0000000e0b008224 */ /* 0x000fe200078e0200 */
[----:B------:R-:W-:Y:S01]  /*4640*/  IADD3 R11, PT, PT, -R9, RZ, RZ ;  /* 0x000000ff090b7210 */ /* 0x000fe20007ffe1ff */
[----:B------:R-:W-:Y:S02]  /*4650*/  IMAD R13, R2, R10, R13 ;  /* 0x0000000a020d7224 */ /* 0x000fe400078e020d */
[----:B------:R-:W-:Y:S02]  /*4660*/  @!P0 IMAD R9, R15, R26, R3 ;  /* 0x0000001a0f098224 */ /* 0x000fe400078e0203 */
[----:B------:R-:W-:Y:S02]  /*4670*/  @!P0 IMAD.MOV.U32 R3, RZ, RZ, R0 ;  /* 0x000000ffff038224 */ /* 0x000fe400078e0000 */
[----:B------:R-:W-:Y:S02]  /*4680*/  IMAD R8, R6, R11, R8 ;  /* 0x0000000b06087224 */ /* 0x000fe400078e0208 */
[----:B------:R-:W-:Y:S02]  /*4690*/  IMAD R13, R3, R2, R13 ;  /* 0x00000002030d7224 */ /* 0x000fe400078e020d */
[----:B------:R-:W-:Y:S02]  /*46a0*/  IMAD R8, R9, R6, R8 ;  /* 0x0000000609087224 */ /* 0x000fe400078e0208 */
.L_x_87:
[----:B------:R-:W-:Y:S05]  /*46b0*/  BRA.U UP1, `(.L_x_88) ;  /* 0x0000000101107547 */ /* 0x000fea000b800000 */
[----:B------:R-:W-:Y:S04]  /*46c0*/  MOV R0, UR6 ;  /* 0x0000000600007c02 */ /* 0x000fe80008000f00 */
[----:B------:R-:W-:Y:S04]  /*46d0*/  SHF.L.U32 R3, R0, 0x1f, RZ ;  /* 0x0000001f00037819 */ /* 0x000fe800000006ff */
[----:B------:R-:W2:Y:S02]  /*46e0*/  SYNCS.PHASECHK.TRANS64.TRYWAIT P0, [UR7+0x88], R3 ;  /* 0x00008803ff0075a7 */ /* 0x000ea40008001107 */
[----:B--2---:R-:W-:Y:S05]  /*46f0*/  @!P0 BRA `(.L_x_89) ;  /* 0x0000004c001c8947 */ /* 0x004fea0003800000 */
.L_x_88:
[----:B------:R-:W-:Y:S02]  /*4700*/  R2UR UR42, R20 ;  /* 0x00000000142a72ca */ /* 0x000fe400000e0000 */
[----:B------:R-:W-:Y:S02]  /*4710*/  R2UR UR43, R21 ;  /* 0x00000000152b72ca */ /* 0x000fe400000e0000 */
[----:B------:R-:W-:Y:S02]  /*4720*/  ISETP.NE.U32.AND P2, PT, RZ, UR4, PT ;  /* 0x00000004ff007c0c */ /* 0x000fe4000bf45070 */
[----:B------:R-:W-:Y:S02]  /*4730*/  SHF.L.U32 R12, R32, 0x1f, RZ ;  /* 0x0000001f200c7819 */ /* 0x000fe400000006ff */
[----:B------:R-:W-:Y:S05]  /*4740*/  ISETP.NE.AND.EX P2, PT, RZ, UR5, PT, P2 ;  /* 0x00000005ff007c0c */ /* 0x000fea000bf45320 */
[----:B------:R-:W-:Y:S02]  /*4750*/  USHF.L.U32 UR42, UR42, 0x7, URZ ;  /* 0x000000072a2a7899 */ /* 0x000fe400080006ff */
[----:B------:R-:W-:Y:S01]  /*4760*/  USHF.L.U32 UR43, UR43, 0x6, URZ ;  /* 0x000000062b2b7899 */ /* 0x000fe200080006ff */
[----:B------:R-:W-:Y:S11]  /*4770*/  BRA.U !UP4, `(.L_x_90) ;  /* 0x000000010c347547 */ /* 0x000ff6000b800000 */
[----:B------:R-:W-:Y:S01]  /*4780*/  UPLOP3.LUT UP0, UPT, UPT, UPT, UP3, 0x80, 0x8 ;  /* 0x000000000008789c */ /* 0x000fe20003f0f030 */
[----:B--2---:R-:W-:Y:S02]  /*4790*/  HFMA2 R0, -RZ, RZ, 0, 5.9604644775390625e-08 ;  /* 0x00000001ff007431 */ /* 0x004fe400000001ff */
[----:B------:R-:W-:Y:S03]  /*47a0*/  IMAD.MOV.U32 R67, RZ, RZ, 0x1 ;  /* 0x00000001ff437424 */ /* 0x000fe600078e00ff */
[----:B------:R-:W-:Y:S05]  /*47b0*/  PLOP3.LUT P0, PT, PT, PT, UP0, 0x80, 0x8 ;  /* 0x000000000008781c */ /* 0x000fea0003f0f008 */
[----:B------:R-:W2:Y:S01]  /*47c0*/  @UP0 LDCU.64 UR10, c[0x0][0x888] ;  /* 0x00011100ff0a07ac */ /* 0x000ea20008000a00 */
[----:B------:R-:W-:Y:S07]  /*47d0*/  @UP0 UIMAD UR8, UR36, UR4, URZ ;  /* 0x00000004240802a4 */ /* 0x000fee000f8e02ff */
[----:B------:R-:W-:Y:S01]  /*47e0*/  @!P0 PRMT R67, R0, 0x7610, R67 ;  /* 0x0000761000438816 */ /* 0x000fe20000000043 */
[----:B--2---:R-:W-:Y:S03]  /*47f0*/  @UP0 UIMAD.WIDE UR10, UR8, 0x4, UR10 ;  /* 0x00000004080a08a5 */ /* 0x004fe6000f8e020a */
[----:B------:R-:W2:Y:S03]  /*4800*/  @!UP0 LDCU UR8, c[0x0][0x880] ;  /* 0x00011000ff0887ac */ /* 0x000ea60008000800 */
[----:B------:R-:W-:Y:S01]  /*4810*/  IMAD.U32 R10, RZ, RZ, UR10 ;  /* 0x0000000aff0a7e24 */ /* 0x000fe2000f8e00ff */
[----:B------:R-:W-:Y:S05]  /*4820*/  MOV R11, UR11 ;  /* 0x0000000b000b7c02 */ /* 0x000fea0008000f00 */
[----:B------:R4:W5:Y:S02]  /*4830*/  @P0 LDG.E R35, desc[UR46][R10.64] ;  /* 0x0000002e0a230981 */ /* 0x000964000c1e1900 */
[----:B--2-4-:R-:W-:Y:S07]  /*4840*/  @!P0 IMAD.U32 R35, RZ, RZ, UR8 ;  /* 0x00000008ff238e24 */ /* 0x014fee000f8e00ff */
.L_x_90:
[----:B-----5:R-:W-:Y:S01]  /*4850*/  @!P2 FSETP.EQ.AND P0, PT, R35, RZ, PT ;  /* 0x000000ff2300a20b */ /* 0x020fe20003f02000 */
[----:B------:R-:W-:Y:S01]  /*4860*/  @!UPT UIADD3 URZ, UPT, UPT, URZ, URZ, URZ ;  /* 0x000000fffffff290 */ /* 0x000fe2000fffe0ff */
[----:B------:R-:W-:Y:S11]  /*4870*/  @!P2 BRA `(.L_x_91) ;  /* 0x000000000014a947 */ /* 0x000ff60003800000 */
[----:B------:R-:W-:Y:S02]  /*4880*/  LOP3.LUT P2, RZ, R67, 0xff, RZ, 0xc0, !PT ;  /* 0x000000ff43ff7812 */ /* 0x000fe4000784c0ff */
[----:B------:R-:W-:Y:S04]  /*4890*/  PLOP3.LUT P0, PT, PT, PT, UP0, 0x80, 0x8 ;  /* 0x000000000008781c */ /* 0x000fe80003f0f008 */
[----:B------:R-:W-:Y:S07]  /*48a0*/  PLOP3.LUT P0, PT, P0, PT, PT, 0x8, 0x80 ;  /* 0x000000000080781c */ /* 0x000fee000070e170 */
[----:B------:R-:W-:Y:S11]  /*48b0*/  @P2 FSETP.EQ.AND P0, PT, R35, RZ, PT ;  /* 0x000000ff2300220b */ /* 0x000ff60003f02000 */
[----:B------:R-:W-:Y:S02]  /*48c0*/  @!UPT UIADD3 URZ, UPT, UPT, URZ, URZ, URZ ;  /* 0x000000fffffff290 */ /* 0x000fe4000fffe0ff */
.L_x_91:
[----:B------:R-:W4:Y:S01]  /*48d0*/  SYNCS.PHASECHK.TRANS64.TRYWAIT P2, [UR7+0x60], R12 ;  /* 0x0000600cff0075a7 */ /* 0x000f220008041107 */
[----:B------:R-:W-:Y:S04]  /*48e0*/  ELECT P4, URZ, PT ;  /* 0x0000000000ff782f */ /* 0x000fe80003880000 */
[----:B------:R-:W-:Y:S11]  /*48f0*/  PLOP3.LUT P4, PT, P0, P4, PT, 0xf2, 0x2f ;  /* 0x00000000002f781c */ /* 0x000ff60000789e72 */
[----:B------:R-:W-:Y:S02]  /*4900*/  @!UPT UIADD3 URZ, UPT, UPT, URZ, URZ, URZ ;  /* 0x000000fffffff290 */ /* 0x000fe4000fffe0ff */
[----:B-1----:R-:W-:Y:S05]  /*4910*/  @!P4 IADD3 R9, P0, PT, R36, 0x580, RZ ;  /* 0x000005802409c810 */ /* 0x002fea0007f1e0ff */
[----:B--2---:R-:W-:Y:S01]  /*4920*/  @!P4 IMAD.X R0, RZ, RZ, R37, P0 ;  /* 0x000000ffff00c224 */ /* 0x004fe200000e0625 */
[----:B----4-:R-:W-:Y:S07]  /*4930*/  @!P2 BRA `(.L_x_92) ;  /* 0x0000004800a4a947 */ /* 0x010fee0003800000 */
.L_x_182:
[----:B------:R-:W-:Y:S01]  /*4940*/  @!P4 R2UR UR9, R9 ;  /* 0x000000000909c2ca */ /* 0x000fe200000e0000 */
[----:B------:R-:W-:Y:S01]  /*4950*/  VOTEU.ALL UP1, P4 ;  /* 0x0000000000ff7886 */ /* 0x000fe20002020000 */
[----:B------:R-:W-:Y:S01]  /*4960*/  @!P4 R2UR UR8, R0 ;  /* 0x000000000008c2ca */ /* 0x000fe200000e0000 */
[----:B------:R-:W-:Y:S01]  /*4970*/  VOTEU.ALL UP2, P4 ;  /* 0x0000000000ff7886 */ /* 0x000fe20002040000 */
[----:B------:R-:W-:Y:S01]  /*4980*/  UMOV UR16, 0x0 ;  /* 0x0000000000107882 */ /* 0x000fe20000000000 */
[----:B------:R-:W-:Y:S01]  /*4990*/  UMOV UR17, 0x10000000 ;  /* 0x1000000000117882 */ /* 0x000fe20000000000 */
[----:B------:R-:W-:Y:S01]  /*49a0*/  @!UP1 UIADD3 UR40, UPT, UPT, UR7, 0x200, URZ ;  /* 0x0000020007289890 */ /* 0x000fe2000fffe0ff */
[----:B------:R-:W-:Y:S01]  /*49b0*/  @!P4 IMAD.MOV.U32 R0, RZ, RZ, 0x2000 ;  /* 0x00002000ff00c424 */ /* 0x000fe200078e00ff */
[----:B------:R-:W-:Y:S01]  /*49c0*/  UMOV UR44, UR36 ;  /* 0x00000024002c7c82 */ /* 0x000fe20008000000 */
[----:B------:R-:W-:Y:S01]  /*49d0*/  @!UP1 UIADD3 UR10, UPT, UPT, UR42, 0x40, URZ ;  /* 0x000000402a0a9890 */ /* 0x000fe2000fffe0ff */
[----:B------:R-:W-:Y:S01]  /*49e0*/  @!P4 IADD3 R9, P0, PT, R36, 0x580, RZ ;  /* 0x000005802409c810 */ /* 0x000fe20007f1e0ff */
[----:B------:R-:W-:Y:S01]  /*49f0*/  UMOV UR11, UR43 ;  /* 0x0000002b000b7c82 */ /* 0x000fe20008000000 */
[----:B------:R-:W-:Y:S01]  /*4a00*/  UMOV UR12, UR36 ;  /* 0x00000024000c7c82 */ /* 0x000fe20008000000 */
[----:B------:R-:W-:Y:S01]  /*4a10*/  IMAD.U32 R10, RZ, RZ, UR9 ;  /* 0x00000009ff0a7e24 */ /* 0x000fe2000f8e00ff */
[----:B------:R-:W-:Y:S01]  /*4a20*/  UMOV UR9, UR41 ;  /* 0x0000002900097c82 */ /* 0x000fe20008000000 */
[----:B------:R-:W-:Y:S01]  /*4a30*/  IMAD.U32 R11, RZ, RZ, UR8 ;  /* 0x00000008ff0b7e24 */ /* 0x000fe2000f8e00ff */
[----:B------:R-:W-:Y:S02]  /*4a40*/  @!UP1 UIADD3 UR8, UPT, UPT, UR7, 0x1200, URZ ;  /* 0x0000120007089890 */ /* 0x000fe4000fffe0ff */
[----:B------:R-:W-:Y:S01]  /*4a50*/  @!P4 R2UR UR18, R10 ;  /* 0x000000000a12c2ca */ /* 0x000fe200000e0000 */
[----:B------:R-:W-:Y:S01]  /*4a60*/  VOTEU.ALL UP1, P4 ;  /* 0x0000000000ff7886 */ /* 0x000fe20002020000 */
[----:B------:R-:W-:Y:S01]  /*4a70*/  @!P4 R2UR UR19, R11 ;  /* 0x000000000b13c2ca */ /* 0x000fe200000e0000 */
[----:B------:R-:W-:Y:S11]  /*4a80*/  UPRMT UR14, UR37, 0x654, UR41 ;  /* 0x00000654250e7896 */ /* 0x000ff60008000029 */
[----:B------:R-:W-:Y:S01]  /*4a90*/  @!UPT UIADD3 URZ, UPT, UPT, URZ, URZ, URZ ;  /* 0x000000fffffff290 */ /* 0x000fe2000fffe0ff */
[----:B------:R2:W-:Y:S01]  /*4aa0*/  @!UP2 UTMALDG.3D [UR40], [UR18], desc[UR16] ;  /* 0x000010281200a5b4 */ /* 0x0005e20008011000 */
[----:B------:R2:W-:Y:S01]  /*4ab0*/  @!UP1 UTMALDG.3D [UR8], [UR18], desc[UR16] ;  /* 0x00001008120095b4 */ /* 0x0005e20008011000 */
[----:B------:R4:W-:Y:S01]  /*4ac0*/  @!P4 SYNCS.ARRIVE.TRANS64.RED.A0TR RZ, [UR7+0x40], R0 ;  /* 0x00004000ffffc9a7 */ /* 0x0009e20008300407 */
[----:B------:R-:W-:Y:S01]  /*4ad0*/  SYNCS.ARRIVE.TRANS64.RED.A1T0 RZ, [UR14], RZ ;  /* 0x000000ffffff79a7 */ /* 0x000fe2000810040e */
[----:B----4-:R-:W-:Y:S01]  /*4ae0*/  @!P4 IMAD.X R0, RZ, RZ, R37, P0 ;  /* 0x000000ffff00c224 */ /* 0x010fe200000e0625 */
[----:B------:R-:W4:Y:S02]  /*4af0*/  SYNCS.PHASECHK.TRANS64.TRYWAIT P2, [UR7+0x68], R12 ;  /* 0x0000680cff0075a7 */ /* 0x000f240008041107 */
[----:B--2-4-:R-:W-:Y:S05]  /*4b00*/  @!P2 BRA `(.L_x_93) ;  /* 0x000000480048a947 */ /* 0x014fea0003800000 */
.L_x_184:
        /* <DEDUP_REMOVED lines=8> */
[----:B------:R-:W-:Y:S01]  /*4b90*/  @!UP1 UIADD3 UR32, UPT, UPT, UR7, 0x2200, URZ ;  /* 0x0000220007209890 */ /* 0x000fe2000fffe0ff */
[----:B------:R-:W-:Y:S01]  /*4ba0*/  @!P4 IADD3 R21, P0, PT, R36, 0x580, RZ ;  /* 0x000005802415c810 */ /* 0x000fe20007f1e0ff */
[----:B------:R-:W-:Y:S01]  /*4bb0*/  UMOV UR35, UR43 ;  /* 0x0000002b00237c82 */ /* 0x000fe20008000000 */
[----:B------:R-:W-:Y:S02]  /*4bc0*/  @!UP1 UIADD3 UR10, UPT, UPT, UR42, 0x50, URZ ;  /* 0x000000502a0a9890 */ /* 0x000fe4000fffe0ff */
[----:B------:R-:W-:Y:S01]  /*4bd0*/  IMAD.U32 R10, RZ, RZ, UR9 ;  /* 0x00000009ff0a7e24 */ /* 0x000fe2000f8e00ff */
[----:B------:R-:W-:Y:S01]  /*4be0*/  UMOV UR9, UR33 ;  /* 0x0000002100097c82 */ /* 0x000fe20008000000 */
[----:B------:R-:W-:Y:S01]  /*4bf0*/  IMAD.U32 R11, RZ, RZ, UR8 ;  /* 0x00000008ff0b7e24 */ /* 0x000fe2000f8e00ff */
[----:B------:R-:W-:Y:S01]  /*4c00*/  @!UP1 UIADD3 UR8, UPT, UPT, UR7, 0x3200, URZ ;  /* 0x0000320007089890 */ /* 0x000fe2000fffe0ff */
[----:B------:R-:W-:Y:S01]  /*4c10*/  @!P4 IMAD.X R20, RZ, RZ, R37, P0 ;  /* 0x000000ffff14c224 */ /* 0x000fe200000e0625 */
[----:B------:R-:W-:Y:S01]  /*4c20*/  @!P4 R2UR UR18, R10 ;  /* 0x000000000a12c2ca */ /* 0x000fe200000e0000 */
[----:B------:R-:W-:Y:S01]  /*4c30*/  VOTEU.ALL UP1, P4 ;  /* 0x0000000000ff7886 */ /* 0x000fe20002020000 */
[----:B------:R-:W-:Y:S01]  /*4c40*/  @!P4 R2UR UR19, R11 ;  /* 0x000000000b13c2ca */ /* 0x000fe200000e0000 */
[----:B------:R-:W-:Y:S01]  /*4c50*/  UMOV UR11, UR43 ;  /* 0x0000002b000b7c82 */ /* 0x000fe20008000000 */
[----:B------:R-:W-:Y:S01]  /*4c60*/  UMOV UR12, UR36 ;  /* 0x00000024000c7c82 */ /* 0x000fe20008000000 */
[----:B------:R-:W-:Y:S10]  /*4c70*/  UPRMT UR14, UR37, 0x654, UR33 ;  /* 0x00000654250e7896 */ /* 0x000ff40008000021 */
[----:B------:R2:W-:Y:S01]  /*4c80*/  @!UP2 UTMALDG.3D [UR32], [UR18], desc[UR16] ;  /* 0x000010201200a5b4 */ /* 0x0005e20008011000 */
[----:B------:R2:W-:Y:S01]  /*4c90*/  @!UP1 UTMALDG.3D [UR8], [UR18], desc[UR16] ;  /* 0x00001008120095b4 */ /* 0x0005e20008011000 */
[----:B------:R2:W-:Y:S01]  /*4ca0*/  @!P4 SYNCS.ARRIVE.TRANS64.RED.A0TR RZ, [UR7+0x48], R0 ;  /* 0x00004800ffffc9a7 */ /* 0x0005e20008300407 */
[----:B------:R-:W-:Y:S01]  /*4cb0*/  SYNCS.ARRIVE.TRANS64.RED.A1T0 RZ, [UR14], RZ ;  /* 0x000000ffffff79a7 */ /* 0x000fe2000810040e */
[----:B------:R-:W4:Y:S02]  /*4cc0*/  SYNCS.PHASECHK.TRANS64.TRYWAIT P2, [UR7+0x70], R12 ;  /* 0x0000700cff0075a7 */ /* 0x000f240008041107 */
[----:B--2-4-:R-:W-:Y:S05]  /*4cd0*/  @!P2 BRA `(.L_x_94) ;  /* 0x0000004400eca947 */ /* 0x014fea0003800000 */
.L_x_186:
[----:B------:R-:W2:Y:S01]  /*4ce0*/  LDC.64 R14, c[0x0][0xb10] ;  /* 0x0002c400ff0e7b82 */ /* 0x000ea20000000a00 */
[----:B------:R-:W-:Y:S01]  /*4cf0*/  @!P4 R2UR UR9, R21 ;  /* 0x000000001509c2ca */ /* 0x000fe200000e0000 */
[----:B------:R-:W-:Y:S01]  /*4d00*/  VOTEU.ALL UP1, P4 ;  /* 0x0000000000ff7886 */ /* 0x000fe20002020000 */
[----:B------:R-:W-:Y:S01]  /*4d10*/  @!P4 R2UR UR8, R20 ;  /* 0x000000001408c2ca */ /* 0x000fe200000e0000 */
[----:B------:R-:W-:Y:S01]  /*4d20*/  VOTEU.ALL UP2, P4 ;  /* 0x0000000000ff7886 */ /* 0x000fe20002040000 */
[----:B------:R-:W-:Y:S03]  /*4d30*/  UMOV UR16, 0x0 ;  /* 0x0000000000107882 */ /* 0x000fe60000000000 */
[----:B------:R-:W4:Y:S01]  /*4d40*/  LDC.64 R10, c[0x0][0xb18] ;  /* 0x0002c600ff0a7b82 */ /* 0x000f220000000a00 */
[----:B------:R-:W-:Y:S01]  /*4d50*/  @!UP1 UIADD3 UR26, UPT, UPT, UR42, 0x20, URZ ;  /* 0x000000202a1a9890 */ /* 0x000fe2000fffe0ff */
[----:B------:R-:W-:Y:S01]  /*4d60*/  @P3 SHF.R.U32.HI R24, RZ, 0x10, R29 ;  /* 0x00000010ff183819 */ /* 0x000fe2000001161d */
[----:B------:R-:W-:Y:S01]  /*4d70*/  @!UP1 UIADD3 UR24, UPT, UPT, UR7, 0x4200, URZ ;  /* 0x0000420007189890 */ /* 0x000fe2000fffe0ff */
[----:B------:R-:W-:Y:S01]  /*4d80*/  VIADD R27, R27, 0x1 ;  /* 0x000000011b1b7836 */ /* 0x000fe20000000000 */
[----:B------:R-:W-:Y:S03]  /*4d90*/  UMOV UR17, 0x10000000 ;  /* 0x1000000000117882 */ /* 0x000fe60000000000 */
[----:B------:R-:W5:Y:S01]  /*4da0*/  @!P1 LDC R0, c[0x0][0xb20] ;  /* 0x0002c800ff009b82 */ /* 0x000f620000000800 */
[----:B------:R-:W-:Y:S01]  /*4db0*/  UMOV UR27, UR43 ;  /* 0x0000002b001b7c82 */ /* 0x000fe20008000000 */
[----:B------:R-:W-:Y:S01]  /*4dc0*/  IMAD.U32 R20, RZ, RZ, UR9 ;  /* 0x00000009ff147e24 */ /* 0x000fe2000f8e00ff */
[----:B------:R-:W-:Y:S05]  /*4dd0*/  UMOV UR28, UR36 ;  /* 0x00000024001c7c82 */ /* 0x000fea0008000000 */
[----:B-1----:R-:W1:Y:S01]  /*4de0*/  @!P1 LDC R3, c[0x0][0xb0c] ;  /* 0x0002c300ff039b82 */ /* 0x002e620000000800 */
[----:B------:R-:W-:Y:S01]  /*4df0*/  IMAD.U32 R21, RZ, RZ, UR8 ;  /* 0x00000008ff157e24 */ /* 0x000fe2000f8e00ff */
[----:B------:R-:W-:Y:S01]  /*4e00*/  @!UP1 UIADD3 UR10, UPT, UPT, UR42, 0x60, URZ ;  /* 0x000000602a0a9890 */ /* 0x000fe2000fffe0ff */
[----:B------:R-:W-:Y:S01]  /*4e10*/  @!P4 R2UR UR18, R20 ;  /* 0x000000001412c2ca */ /* 0x000fe200000e0000 */
[----:B------:R-:W-:Y:S01]  /*4e20*/  @!UP1 UIADD3 UR8, UPT, UPT, UR7, 0x5200, URZ ;  /* 0x0000520007089890 */ /* 0x000fe2000fffe0ff */
[----:B------:R-:W-:Y:S01]  /*4e30*/  @!P4 IMAD.MOV.U32 R20, RZ, RZ, 0x2000 ;  /* 0x00002000ff14c424 */ /* 0x000fe200078e00ff */
[----:B------:R-:W-:Y:S01]  /*4e40*/  @!P4 R2UR UR19, R21 ;  /* 0x000000001513c2ca */ /* 0x000fe200000e0000 */
[----:B------:R-:W-:Y:S01]  /*4e50*/  VOTEU.ALL UP1, P4 ;  /* 0x0000000000ff7886 */ /* 0x000fe20002020000 */
[----:B------:R-:W-:Y:S01]  /*4e60*/  UMOV UR9, UR25 ;  /* 0x0000001900097c82 */ /* 0x000fe20008000000 */
[----:B------:R-:W-:Y:S01]  /*4e70*/  UMOV UR11, UR43 ;  /* 0x0000002b000b7c82 */ /* 0x000fe20008000000 */
[----:B------:R-:W-:Y:S01]  /*4e80*/  UMOV UR12, UR36 ;  /* 0x00000024000c7c82 */ /* 0x000fe20008000000 */
[----:B------:R-:W-:Y:S08]  /*4e90*/  UPRMT UR14, UR37, 0x654, UR25 ;  /* 0x00000654250e7896 */ /* 0x000ff00008000019 */
[----:B------:R1:W-:Y:S02]  /*4ea0*/  @!UP2 UTMALDG.3D [UR24], [UR18], desc[UR16] ;  /* 0x000010181200a5b4 */ /* 0x0003e40008011000 */
[----:B-1----:R-:W-:Y:S01]  /*4eb0*/  @!P1 ISETP.NE.AND P2, PT, R3, 0x1, PT ;  /* 0x000000010300980c */ /* 0x002fe20003f45270 */
[C---:B--2---:R-:W-:Y:S01]  /*4ec0*/  @!P1 IMAD.HI.U32 R14, R13.reuse, R14, RZ ;  /* 0x0000000e0d0e9227 */ /* 0x044fe200078e00ff */
[----:B----4-:R-:W-:Y:S01]  /*4ed0*/  @!P1 ISETP.NE.AND P0, PT, R10, 0x1, PT ;  /* 0x000000010a00980c */ /* 0x010fe20003f05270 */
[----:B------:R1:W-:Y:S01]  /*4ee0*/  @!UP1 UTMALDG.3D [UR8], [UR18], desc[UR16] ;  /* 0x00001008120095b4 */ /* 0x0003e20008011000 */
[----:B------:R1:W-:Y:S01]  /*4ef0*/  @!P4 SYNCS.ARRIVE.TRANS64.RED.A0TR RZ, [UR7+0x50], R20 ;  /* 0x00005014ffffc9a7 */ /* 0x0003e20008300407 */
[C---:B------:R-:W-:Y:S01]  /*4f00*/  @!P1 IMAD.HI.U32 R11, R8.reuse, R11, RZ ;  /* 0x0000000b080b9227 */ /* 0x040fe200078e00ff */
[----:B------:R-:W-:Y:S04]  /*4f10*/  @!P1 SHF.R.U32.HI R14, RZ, R15, R14 ;  /* 0x0000000fff0e9219 */ /* 0x000fe8000001160e */
[----:B-----5:R-:W-:Y:S02]  /*4f20*/  @!P1 SHF.R.U32.HI R9, RZ, R0, R11 ;  /* 0x00000000ff099219 */ /* 0x020fe4000001160b */
[----:B------:R-:W-:Y:S02]  /*4f30*/  @!P1 SEL R14, R13, R14, !P2 ;  /* 0x0000000e0d0e9207 */ /* 0x000fe40005000000 */
[----:B------:R-:W-:Y:S05]  /*4f40*/  @!P1 SEL R9, R8, R9, !P0 ;  /* 0x0000000908099207 */ /* 0x000fea0004000000 */
[----:B------:R-:W-:Y:S01]  /*4f50*/  @!P1 IMAD.IADD R0, R9, 0x1, -R14 ;  /* 0x0000000109009824 */ /* 0x000fe200078e0a0e */
[----:B------:R-:W-:Y:S01]  /*4f60*/  SYNCS.ARRIVE.TRANS64.RED.A1T0 RZ, [UR14], RZ ;  /* 0x000000ffffff79a7 */ /* 0x000fe2000810040e */
[----:B------:R-:W-:Y:S02]  /*4f70*/  @!P1 IMAD.IADD R9, R14, 0x1, -R9 ;  /* 0x000000010e099824 */ /* 0x000fe400078e0a09 */
[----:B------:R-:W-:Y:S02]  /*4f80*/  @!P1 IMAD R13, R0, R3, R13 ;  /* 0x00000003000d9224 */ /* 0x000fe400078e020d */
[----:B------:R-:W-:Y:S01]  /*4f90*/  @!P1 IMAD R8, R9, R10, R8 ;  /* 0x0000000a09089224 */ /* 0x000fe200078e0208 */
[----:B------:R-:W2:Y:S02]  /*4fa0*/  SYNCS.PHASECHK.TRANS64.TRYWAIT P5, [UR7+0x78], R12 ;  /* 0x0000780cff0075a7 */ /* 0x000ea400080a1107 */
[----:B-12---:R-:W-:Y:S05]  /*4fb0*/  @!P5 BRA `(.L_x_95) ;  /* 0x00000044004cd947 */ /* 0x006fea0003800000 */
.L_x_188:
[----:B-1----:R-:W-:Y:S01]  /*4fc0*/  @!P4 IADD3 R3, P0, PT, R36, 0x580, RZ ;  /* 0x000005802403c810 */ /* 0x002fe20007f1e0ff */
[----:B------:R-:W-:Y:S01]  /*4fd0*/  VOTEU.ALL UP1, P4 ;  /* 0x0000000000ff7886 */ /* 0x000fe20002020000 */
[----:B------:R-:W-:Y:S01]  /*4fe0*/  VOTEU.ALL UP2, P4 ;  /* 0x0000000000ff7886 */ /* 0x000fe20002040000 */
[----:B------:R-:W-:Y:S01]  /*4ff0*/  UMOV UR14, 0x0 ;  /* 0x00000000000e7882 */ /* 0x000fe20000000000 */
[----:B------:R-:W-:Y:S01]  /*5000*/  @!P4 R2UR UR9, R3 ;  /* 0x000000000309c2ca */ /* 0x000fe200000e0000 */
[----:B------:R-:W-:Y:S01]  /*5010*/  @!P4 IMAD.X R0, RZ, RZ, R37, P0 ;  /* 0x000000ffff00c224 */ /* 0x000fe200000e0625 */
[----:B------:R-:W-:Y:S01]  /*5020*/  @!UP1 UIADD3 UR17, UPT, UPT, UR7, 0x58, URZ ;  /* 0x0000005807119890 */ /* 0x000fe2000fffe0ff */
[----:B------:R-:W-:Y:S01]  /*5030*/  ISETP.NE.AND P0, PT, R27, 0x2, PT ;  /* 0x000000021b00780c */ /* 0x000fe20003f05270 */
[----:B------:R-:W-:Y:S01]  /*5040*/  @!UP1 UIADD3 UR18, UPT, UPT, UR42, 0x30, URZ ;  /* 0x000000302a129890 */ /* 0x000fe2000fffe0ff */
[----:B------:R-:W-:Y:S01]  /*5050*/  LOP3.LUT R32, R32, 0x1, RZ, 0x3c, !PT ;  /* 0x0000000120207812 */ /* 0x000fe200078e3cff */
[----:B------:R-:W-:Y:S01]  /*5060*/  @!UP1 UIADD3 UR16, UPT, UPT, UR7, 0x6200, URZ ;  /* 0x0000620007109890 */ /* 0x000fe2000fffe0ff */
[----:B------:R-:W-:Y:S01]  /*5070*/  @!P4 R2UR UR8, R0 ;  /* 0x000000000008c2ca */ /* 0x000fe200000e0000 */
[----:B------:R-:W-:Y:S01]  /*5080*/  UMOV UR15, 0x10000000 ;  /* 0x10000000000f7882 */ /* 0x000fe20000000000 */
[----:B------:R-:W-:Y:S01]  /*5090*/  UMOV UR19, UR43 ;  /* 0x0000002b00137c82 */ /* 0x000fe20008000000 */
[----:B------:R-:W-:Y:S01]  /*50a0*/  UMOV UR20, UR36 ;  /* 0x0000002400147c82 */ /* 0x000fe20008000000 */
[----:B------:R-:W-:Y:S01]  /*50b0*/  @!UP1 UIADD3 UR10, UPT, UPT, UR42, 0x70, URZ ;  /* 0x000000702a0a9890 */ /* 0x000fe2000fffe0ff */
[----:B------:R-:W-:Y:S01]  /*50c0*/  SEL R0, RZ, 0x1, P0 ;  /* 0x00000001ff007807 */ /* 0x000fe20000000000 */
[----:B------:R-:W-:Y:S01]  /*50d0*/  IMAD.U32 R10, RZ, RZ, UR9 ;  /* 0x00000009ff0a7e24 */ /* 0x000fe2000f8e00ff */
[----:B------:R-:W-:Y:S01]  /*50e0*/  UMOV UR11, UR43 ;  /* 0x0000002b000b7c82 */ /* 0x000fe20008000000 */
[----:B------:R-:W-:Y:S01]  /*50f0*/  UMOV UR12, UR36 ;  /* 0x00000024000c7c82 */ /* 0x000fe20008000000 */
[----:B------:R-:W-:Y:S01]  /*5100*/  UMOV UR9, UR17 ;  /* 0x0000001100097c82 */ /* 0x000fe20008000000 */
[----:B------:R-:W-:Y:S01]  /*5110*/  @P3 R2UR UR36, R24 ;  /* 0x00000000182432ca */ /* 0x000fe200000e0000 */
[----:B------:R-:W-:Y:S01]  /*5120*/  IMAD.IADD R20, R8, 0x1, R66 ;  /* 0x0000000108147824 */ /* 0x000fe200078e0242 */
[----:B------:R-:W-:Y:S01]  /*5130*/  @!P4 R2UR UR22, R10 ;  /* 0x000000000a16c2ca */ /* 0x000fe200000e0000 */
[----:B------:R-:W-:Y:S01]  /*5140*/  IMAD.U32 R11, RZ, RZ, UR8 ;  /* 0x00000008ff0b7e24 */ /* 0x000fe2000f8e00ff */
[----:B------:R-:W-:Y:S01]  /*5150*/  @!UP1 UIADD3 UR8, UPT, UPT, UR7, 0x7200, URZ ;  /* 0x0000720007089890 */ /* 0x000fe2000fffe0ff */
[----:B------:R-:W-:Y:S01]  /*5160*/  LOP3.LUT R25, R25, R0, RZ, 0x3c, !PT ;  /* 0x0000000019197212 */ /* 0x000fe200078e3cff */
[----:B------:R-:W-:Y:S01]  /*5170*/  VOTEU.ALL UP1, P4 ;  /* 0x0000000000ff7886 */ /* 0x000fe20002020000 */
[----:B------:R-:W-:Y:S01]  /*5180*/  IMAD.IADD R21, R13, 0x1, R68 ;  /* 0x000000010d157824 */ /* 0x000fe200078e0244 */
[----:B------:R-:W-:Y:S02]  /*5190*/  @!P4 R2UR UR23, R11 ;  /* 0x000000000b17c2ca */ /* 0x000fe400000e0000 */
[----:B------:R-:W-:Y:S11]  /*51a0*/  SEL R27, R27, RZ, P0 ;  /* 0x000000ff1b1b7207 */ /* 0x000ff60000000000 */
[----:B------:R2:W-:Y:S01]  /*51b0*/  @!UP2 UTMALDG.3D [UR16], [UR22], desc[UR14] ;  /* 0x00000e101600a5b4 */ /* 0x0005e20008011000 */
[----:B------:R2:W-:Y:S01]  /*51c0*/  @!UP1 UTMALDG.3D [UR8], [UR22], desc[UR14] ;  /* 0x00000e08160095b4 */ /* 0x0005e20008011000 */
[----:B------:R2:W-:Y:S01]  /*51d0*/  @!P4 SYNCS.ARRIVE.TRANS64.RED.A0TR RZ, [UR7+0x58], R23 ;  /* 0x00005817ffffc9a7 */ /* 0x0005e20008300407 */
[----:B------:R-:W-:Y:S01]  /*51e0*/  UPLOP3.LUT UP1, UPT, UPT, UPT, UPT, 0x80, 0x8 ;  /* 0x000000000008789c */ /* 0x000fe20003f2f070 */
[----:B------:R-:W-:Y:S01]  /*51f0*/  SYNCS.ARRIVE.TRANS64.RED.A1T0 RZ, [UR13], RZ ;  /* 0x000000ffffff79a7 */ /* 0x000fe2000810040d */
[----:B------:R-:W-:Y:S09]  /*5200*/  @P3 BRA `(.L_x_96) ;  /* 0xfffffff000303947 */ /* 0x000ff2000383ffff */
[----:B------:R-:W-:-:S04]  /*5210*/  SHF.L.U32 R3, R32, 0x1f, RZ ;  /* 0x0000001f20037819 */ /* 0x000fc800000006ff */
[----:B------:R-:W1:Y:S02]  /*5220*/  SYNCS.PHASECHK.TRANS64.TRYWAIT P0, [UR7+0x60], R3 ;  /* 0x00006003ff0075a7 */ /* 0x000e640008001107 */
[----:B-1----:R-:W-:Y:S05]  /*5230*/  @!P0 BRA `(.L_x_97) ;  /* 0x0000004000c48947 */ /* 0x002fea0003800000 */
.L_x_190:
[----:B------:R-:W4:Y:S02]  /*5240*/  SYNCS.PHASECHK.TRANS64.TRYWAIT P0, [UR7+0x68], R3 ;  /* 0x00006803ff0075a7 */ /* 0x000f240008001107 */
[----:B----4-:R-:W-:Y:S05]  /*5250*/  @!P0 BRA `(.L_x_98) ;  /* 0x0000004000d48947 */ /* 0x010fea0003800000 */
.L_x_192:
[----:B------:R-:W4:Y:S02]  /*5260*/  SYNCS.PHASECHK.TRANS64.TRYWAIT P0, [UR7+0x70], R3 ;  /* 0x00007003ff0075a7 */ /* 0x000f240008001107 */
[----:B----4-:R-:W-:Y:S05]  /*5270*/  @!P0 BRA `(.L_x_99) ;  /* 0x0000004000e48947 */ /* 0x010fea0003800000 */
.L_x_194:
[----:B-1----:R-:W-:-:S07]  /*5280*/  MOV R0, UR7 ;  /* 0x0000000700007c02 */ /* 0x002fce0008000f00 */
.L_x_100:
[----:B-1----:R-:W-:-:S04]  /*5290*/  SHF.L.U32 R3, R32, 0x1f, RZ ;  /* 0x0000001f20037819 */ /* 0x002fc800000006ff */
[----:B------:R1:W4:Y:S03]  /*52a0*/  SYNCS.PHASECHK.TRANS64.TRYWAIT P0, [R0+URZ+0x78], R3 ;  /* 0x00007803000075a7 */ /* 0x00032600080011ff */
[----:B----4-:R-:W-:Y:S05]  /*52b0*/  @!P0 NANOSLEEP.SYNCS 0x989680 ;  /* 0x009896800000895d */ /* 0x010fea0003900000 */
[----:B------:R-:W4:Y:S02]  /*52c0*/  @!P0 SYNCS.PHASECHK.TRANS64 P0, [R0+URZ+0x78], R3 ;  /* 0x00007803000085a7 */ /* 0x000f2400080010ff */
[----:B--2-4-:R-:W-:Y:S05]  /*52d0*/  @P0 EXIT ;  /* 0x000000000000094d */ /* 0x014fea0003800000 */
[----:B------:R-:W-:Y:S05]  /*52e0*/  BRA `(.L_x_100) ;  /* 0xfffffffc00e87947 */ /* 0x000fea000383ffff */
.L_x_85:
[----:B------:R-:W-:-:S06]  /*52f0*/  UISETP.GE.AND UP1, UPT, UR10, 0x4, UPT ;  /* 0x000000040a00788c */ /* 0x000fcc000bf26270 */
[----:B------:R-:W-:-:S13]  /*5300*/  PLOP3.LUT P0, PT, PT, PT, UP1, 0x80, 0x8 ;  /* 0x000000000008781c */ /* 0x000fda0003f0f018 */
[----:B------:R-:W-:Y:S05]  /*5310*/  @!P0 EXIT ;  /* 0x000000000000894d */ /* 0x000fea0003800000 */
[----:B------:R-:W-:Y:S01]  /*5320*/  BAR.SYNC.DEFER_BLOCKING 0x6, 0xa0 ;  /* 0x0182800000007b1d */ /* 0x000fe20000010000 */
[C---:B------:R-:W-:Y:S01]  /*5330*/  IMAD.SHL.U32 R4, R81.reuse, 0x10, RZ ;  /* 0x0000001051047824 */ /* 0x040fe200078e00ff */
[C---:B------:R-:W-:Y:S01]  /*5340*/  SHF.L.U32 R2, R72.reuse, 0x15, RZ ;  /* 0x0000001548027819 */ /* 0x040fe200000006ff */
[----:B------:R-:W-:Y:S01]  /*5350*/  IMAD.SHL.U32 R5, R72, 0x200, RZ ;  /* 0x0000020048057824 */ /* 0x000fe200078e00ff */
[C---:B------:R-:W-:Y:S01]  /*5360*/  LOP3.LUT R82, R81.reuse, 0x60, RZ, 0xc0, !PT ;  /* 0x0000006051527812 */ /* 0x040fe200078ec0ff */
[C---:B------:R-:W-:Y:S01]  /*5370*/  IMAD.SHL.U32 R3, R81.reuse, 0x2, RZ ;  /* 0x0000000251037824 */ /* 0x040fe200078e00ff */
[----:B------:R-:W-:Y:S02]  /*5380*/  UMOV UR48, 0x400 ;  /* 0x0000040000307882 */ /* 0x000fe40000000000 */
[----:B------:R-:W1:Y:S01]  /*5390*/  LDC R71, c[0x0][0x370] ;  /* 0x0000dc00ff477b82 */ /* 0x000e620000000800 */
[----:B------:R-:W-:Y:S01]  /*53a0*/  ULEA UR48, UR37, UR48, 0x18 ;  /* 0x0000003025307291 */ /* 0x000fe2000f8ec0ff */
[C---:B------:R-:W-:Y:S01]  /*53b0*/  LOP3.LUT R80, R4.reuse, 0x590, RZ, 0xc0, !PT ;  /* 0x0000059004507812 */ /* 0x040fe200078ec0ff */
[C---:B------:R-:W-:Y:S01]  /*53c0*/  IMAD.U32 R33, R81.reuse, 0x10000, RZ ;  /* 0x0001000051217824 */ /* 0x040fe200078e00ff */
[----:B------:R-:W-:Y:S01]  /*53d0*/  LOP3.LUT R4, R4, 0x60, RZ, 0xc0, !PT ;  /* 0x0000006004047812 */ /* 0x000fe200078ec0ff */
[----:B------:R-:W-:Y:S01]  /*53e0*/  UIADD3 UR4, UPT, UPT, UR48, 0x200, URZ ;  /* 0x0000020030047890 */ /* 0x000fe2000fffe0ff */
[----:B------:R-:W-:Y:S01]  /*53f0*/  LOP3.LUT R80, R80, 0x200, R5, 0xf8, !PT ;  /* 0x0000020050507812 */ /* 0x000fe200078ef805 */
[----:B------:R-:W-:Y:S01]  /*5400*/  HFMA2 R30, -RZ, RZ, 0, 0 ;  /* 0x00000000ff1e7431 */ /* 0x000fe200000001ff */
[----:B------:R-:W2:Y:S01]  /*5410*/  LDC R28, c[0x0][0xb0c] ;  /* 0x0002c300ff1c7b82 */ /* 0x000ea20000000800 */
[----:B------:R-:W-:Y:S01]  /*5420*/  LOP3.LUT R3, R4, 0xc, R3, 0xf8, !PT ;  /* 0x0000000c04037812 */ /* 0x000fe200078ef803 */
[----:B------:R-:W-:Y:S01]  /*5430*/  IMAD.MOV.U32 R77, RZ, RZ, 0x1 ;  /* 0x00000001ff4d7424 */ /* 0x000fe200078e00ff */
[----:B------:R-:W-:Y:S01]  /*5440*/  LOP3.LUT R2, R2, 0x200000, RZ, 0xc0, !PT ;  /* 0x0020000002027812 */ /* 0x000fe200078ec0ff */
[----:B------:R-:W-:Y:S01]  /*5450*/  IMAD.MOV.U32 R76, RZ, RZ, RZ ;  /* 0x000000ffff4c7224 */ /* 0x000fe200078e00ff */
[----:B------:R-:W-:Y:S01]  /*5460*/  LOP3.LUT R80, R80, R3, RZ, 0xfc, !PT ;  /* 0x0000000350507212 */ /* 0x000fe200078efcff */
[----:B------:R-:W-:Y:S01]  /*5470*/  IMAD.MOV.U32 R85, RZ, RZ, RZ ;  /* 0x000000ffff557224 */ /* 0x000fe200078e00ff */
[----:B------:R-:W-:Y:S01]  /*5480*/  MOV R73, UR4 ;  /* 0x0000000400497c02 */ /* 0x000fe20008000f00 */
[----:B------:R-:W3:Y:S01]  /*5490*/  LDC R69, c[0x0][0xb20] ;  /* 0x0002c800ff457b82 */ /* 0x000ee20000000800 */
[----:B------:R-:W4:Y:S01]  /*54a0*/  LDS R0, [UR48+0x140] ;  /* 0x00014030ff007984 */ /* 0x000f220008000800 */
[C---:B------:R-:W-:Y:S01]  /*54b0*/  LOP3.LUT R79, R81.reuse, 0x2, RZ, 0xc0, !PT ;  /* 0x00000002514f7812 */ /* 0x040fe200078ec0ff */
[----:B------:R-:W1:Y:S01]  /*54c0*/  LDCU.64 UR52, c[0x0][0x348] ;  /* 0x00006900ff3477ac */ /* 0x000e620008000a00 */
[----:B------:R-:W-:Y:S01]  /*54d0*/  LOP3.LUT R33, R2, 0x400000, R33, 0xf8, !PT ;  /* 0x0040000002217812 */ /* 0x000fe200078ef821 */
[----:B------:R-:W-:Y:S01]  /*54e0*/  IMAD R80, R80, 0x4, R73 ;  /* 0x0000000450507824 */ /* 0x000fe200078e0249 */
[----:B------:R-:W-:Y:S01]  /*54f0*/  LOP3.LUT R81, R81, 0x4, RZ, 0xc0, !PT ;  /* 0x0000000451517812 */ /* 0x000fe200078ec0ff */
[----:B------:R-:W1:Y:S01]  /*5500*/  LDCU.64 UR38, c[0x0][0x888] ;  /* 0x00011100ff2677ac */ /* 0x000e620008000a00 */
[----:B------:R-:W1:Y:S01]  /*5510*/  LDC R27, c[0x0][0xb30] ;  /* 0x0002cc00ff1b7b82 */ /* 0x000e620000000800 */
[----:B------:R-:W-:Y:S01]  /*5520*/  MOV R75, RZ ;  /* 0x000000ff004b7202 */ /* 0x000fe20000000f00 */
[--C-:B------:R-:W-:Y:S01]  /*5530*/  IMAD R79, R79, -0x10, R80.reuse ;  /* 0xfffffff04f4f7824 */ /* 0x100fe200078e0250 */
[----:B------:R-:W1:Y:S01]  /*5540*/  LDCU.64 UR44, c[0x0][0x890] ;  /* 0x00011200ff2c77ac */ /* 0x000e620008000a00 */
[----:B------:R-:W-:Y:S01]  /*5550*/  IMAD R78, R81, -0x10, R80 ;  /* 0xfffffff0514e7824 */ /* 0x000fe200078e0250 */
[----:B------:R-:W-:-:S03]  /*5560*/  UMOV UR49, URZ ;  /* 0x000000ff00317c82 */ /* 0x000fc60008000000 */
[----:B------:R-:W1:Y:S01]  /*5570*/  LDC.64 R64, c[0x0][0xb10] ;  /* 0x0002c400ff407b82 */ /* 0x000e620000000a00 */
[----:B------:R-:W-:-:S07]  /*5580*/  UMOV UR51, URZ ;  /* 0x000000ff00337c82 */ /* 0x000fce0008000000 */
[----:B------:R-:W1:Y:S08]  /*5590*/  LDC.64 R24, c[0x0][0xb18] ;  /* 0x0002c600ff187b82 */ /* 0x000e700000000a00 */
[----:B------:R-:W1:Y:S08]  /*55a0*/  LDC.64 R22, c[0x0][0xb28] ;  /* 0x0002ca00ff167b82 */ /* 0x000e700000000a00 */
[----:B------:R-:W1:Y:S01]  /*55b0*/  LDC.64 R62, c[0x0][0x8b0] ;  /* 0x00022c00ff3e7b82 */ /* 0x000e620000000a00 */
[----:B----4-:R-:W-:-:S07]  /*55c0*/  IMAD.IADD R33, R0, 0x1, R33 ;  /* 0x0000000100217824 */ /* 0x010fce00078e0221 */
[----:B------:R-:W4:Y:S08]  /*55d0*/  LDC.64 R60, c[0x0][0x8a8] ;  /* 0x00022a00ff3c7b82 */ /* 0x000f300000000a00 */
[----:B--23--:R-:W1:Y:S02]  /*55e0*/  LDC R70, c[0x0][0x374] ;  /* 0x0000dd00ff467b82 */ /* 0x00ce640000000800 */
.L_x_144:
[----:B------:R-:W-:Y:S02]  /*55f0*/  LEA R0, R85, UR48, 0x3 ;  /* 0x0000003055007c11 */ /* 0x000fe4000f8e18ff */
[----:B------:R-:W-:Y:S02]  /*5600*/  SHF.L.U32 R3, R75, 0x1f, RZ ;  /* 0x0000001f4b037819 */ /* 0x000fe400000006ff */
[----:B-1----:R-:W-:Y:S02]  /*5610*/  LEA R16, R85, UR48, 0x4 ;  /* 0x0000003055107c11 */ /* 0x002fe4000f8e20ff */
[----:B------:R-:W2:Y:S02]  /*5620*/  SYNCS.PHASECHK.TRANS64.TRYWAIT P0, [R0+URZ+0x90], R3 ;  /* 0x00009003000075a7 */ /* 0x000ea400080011ff */
[----:B--23--:R-:W-:Y:S05]  /*5630*/  @!P0 BRA `(.L_x_101) ;  /* 0x00000040000c8947 */ /* 0x00cfea0003800000 */
.L_x_195:
[----:B------:R-:W3:Y:S01]  /*5640*/  LDC.64 R12, c[0x0][0xb10] ;  /* 0x0002c400ff0c7b82 */ /* 0x000ee20000000a00 */
[----:B------:R-:W4:Y:S01]  /*5650*/  LDS.128 R16, [R16+0x120] ;  /* 0x0001200010107984 */ /* 0x000f220000000c00 */
[----:B-1----:R-:W-:Y:S01]  /*5660*/  ISETP.NE.AND P1, PT, R27, 0x1, PT ;  /* 0x000000011b00780c */ /* 0x002fe20003f25270 */
[----:B--2---:R-:W-:Y:S01]  /*5670*/  VIADD R0, R0, 0xa0 ;  /* 0x000000a000007836 */ /* 0x004fe20000000000 */
[----:B------:R-:W-:Y:S04]  /*5680*/  ISETP.GE.AND P0, PT, R26, 0x1, PT ;  /* 0x000000011a00780c */ /* 0x000fe80003f06270 */
[----:B------:R-:W1:Y:S01]  /*5690*/  LDC.64 R10, c[0x0][0xb18] ;  /* 0x0002c600ff0a7b82 */ /* 0x000e620000000a00 */
[----:B------:R-:W-:Y:S01]  /*56a0*/  PRMT R0, RZ, 0x654, R0 ;  /* 0x00000654ff007816 */ /* 0x000fe20000000000 */
[----:B------:R-:W-:Y:S01]  /*56b0*/  @!PT LDS RZ, [RZ] ;  /* 0x00000000fffff984 */ /* 0x000fe20000000800 */
[----:B------:R-:W-:Y:S01]  /*56c0*/  @!PT LDS RZ, [RZ] ;  /* 0x00000000fffff984 */ /* 0x000fe20000000800 */
[----:B------:R-:W-:Y:S01]  /*56d0*/  @!PT LDS RZ, [RZ] ;  /* 0x00000000fffff984 */ /* 0x000fe20000000800 */
[----:B------:R-:W-:Y:S01]  /*56e0*/  @!PT LDS RZ, [RZ] ;  /* 0x00000000fffff984 */ /* 0x000fe20000000800 */
[----:B------:R2:W-:Y:S06]  /*56f0*/  MEMBAR.ALL.CTA ;  /* 0x0000000000007992 */ /* 0x0005ec0000008000 */
[----:B--2---:R-:W2:Y:S01]  /*5700*/  FENCE.VIEW.ASYNC.S ;  /* 0x00000000000073c6 */ /* 0x004ea20000000000 */
[----:B------:R-:W1:Y:S08]  /*5710*/  @!P1 LDC R14, c[0x0][0xb20] ;  /* 0x0002c800ff0e9b82 */ /* 0x000e700000000800 */
[----:B------:R-:W1:Y:S01]  /*5720*/  @!P1 LDC R9, c[0x0][0xb0c] ;  /* 0x0002c300ff099b82 */ /* 0x000e620000000800 */
[----:B--2---:R2:W-:Y:S01]  /*5730*/  SYNCS.ARRIVE.TRANS64.RED.A1T0 RZ, [R0+URZ], RZ ;  /* 0x000000ff00ff79a7 */ /* 0x0045e200081004ff */
[----:B----4-:R-:W-:Y:S04]  /*5740*/  LOP3.LUT P4, RZ, R18, 0x1, RZ, 0xc0, !PT ;  /* 0x0000000112ff7812 */ /* 0x010fe8000788c0ff */
[----:B------:R-:W-:Y:S09]  /*5750*/  P2R R83, PR, RZ, 0x10 ;  /* 0x00000010ff537803 */ /* 0x000ff20000000000 */
[----:B------:R-:W-:Y:S02]  /*5760*/  @P4 MOV R31, R16 ;  /* 0x00000010001f4202 */ /* 0x000fe40000000f00 */
[----:B------:R-:W-:Y:S01]  /*5770*/  @P4 LOP3.LUT R29, R17, 0xffff, RZ, 0xc0, !PT ;  /* 0x0000ffff111d4812 */ /* 0x000fe200078ec0ff */
[----:B--23--:R-:W-:Y:S06]  /*5780*/  @!P0 BRA `(.L_x_102) ;  /* 0x0000000000a48947 */ /* 0x00cfec0003800000 */
[----:B------:R-:W-:Y:S01]  /*5790*/  IMAD.HI.U32 R36, R70, R25, RZ ;  /* 0x0000001946247227 */ /* 0x000fe200078e00ff */
[----:B------:R-:W-:Y:S02]  /*57a0*/  ISETP.NE.AND P0, PT, R24, 0x1, PT ;  /* 0x000000011800780c */ /* 0x000fe40003f05270 */
[----:B------:R-:W-:Y:S01]  /*57b0*/  ISETP.NE.AND P2, PT, R26, 0x1, PT ;  /* 0x000000011a00780c */ /* 0x000fe20003f45270 */
[-C--:B------:R-:W-:Y:S01]  /*57c0*/  IMAD.HI.U32 R34, R71, R64.reuse, RZ ;  /* 0x0000004047227227 */ /* 0x080fe200078e00ff */
[----:B------:R-:W-:Y:S02]  /*57d0*/  SHF.R.U32.HI R37, RZ, R69, R36 ;  /* 0x00000045ff257219 */ /* 0x000fe40000011624 */
[----:B------:R-:W-:Y:S01]  /*57e0*/  ISETP.NE.AND P3, PT, R28, 0x1, PT ;  /* 0x000000011c00780c */ /* 0x000fe20003f65270 */
[----:B------:R-:W-:Y:S01]  /*57f0*/  IMAD.HI.U32 R40, R29, R25, RZ ;  /* 0x000000191d287227 */ /* 0x000fe200078e00ff */
[----:B------:R-:W-:Y:S02]  /*5800*/  SHF.R.U32.HI R34, RZ, R65, R34 ;  /* 0x00000041ff227219 */ /* 0x000fe40000011622 */
[----:B------:R-:W-:Y:S01]  /*5810*/  SEL R3, R70, R37, !P0 ;  /* 0x0000002546037207 */ /* 0x000fe20004000000 */
[----:B------:R-:W-:Y:S01]  /*5820*/  IMAD.HI.U32 R38, R31, R64, RZ ;  /* 0x000000401f267227 */ /* 0x000fe200078e00ff */
[----:B------:R-:W-:Y:S03]  /*5830*/  SEL R7, R71, R34, !P3 ;  /* 0x0000002247077207 */ /* 0x000fe60005800000 */
[-C--:B------:R-:W-:Y:S01]  /*5840*/  IMAD.HI.U32 R34, R3, R22.reuse, RZ ;  /* 0x0000001603227227 */ /* 0x080fe200078e00ff */
[----:B------:R-:W-:Y:S03]  /*5850*/  SHF.R.U32.HI R38, RZ, R65, R38 ;  /* 0x00000041ff267219 */ /* 0x000fe60000011626 */
[----:B------:R-:W-:Y:S01]  /*5860*/  IMAD.HI.U32 R36, R7, R22, RZ ;  /* 0x0000001607247227 */ /* 0x000fe200078e00ff */
[----:B------:R-:W-:Y:S02]  /*5870*/  @P2 SHF.R.U32.HI R3, RZ, R23, R34 ;  /* 0x00000017ff032219 */ /* 0x000fe40000011622 */
[----:B------:R-:W-:Y:S02]  /*5880*/  SHF.R.U32.HI R34, RZ, R69, R40 ;  /* 0x00000045ff227219 */ /* 0x000fe40000011628 */
[----:B------:R-:W-:Y:S01]  /*5890*/  @P2 SHF.R.U32.HI R7, RZ, R23, R36 ;  /* 0x00000017ff072219 */ /* 0x000fe20000011624 */
[C---:B------:R-:W-:Y:S01]  /*58a0*/  IMAD R2, R26.reuse, R3, RZ ;  /* 0x000000031a027224 */ /* 0x040fe200078e02ff */
[----:B------:R-:W-:Y:S02]  /*58b0*/  SEL R5, R29, R34, !P0 ;  /* 0x000000221d057207 */ /* 0x000fe40004000000 */
[----:B------:R-:W-:Y:S01]  /*58c0*/  SEL R3, R31, R38, !P3 ;  /* 0x000000261f037207 */ /* 0x000fe20005800000 */
[----:B------:R-:W-:Y:S01]  /*58d0*/  IMAD R4, R26, R7, RZ ;  /* 0x000000071a047224 */ /* 0x000fe200078e02ff */
[C---:B------:R-:W-:Y:S01]  /*58e0*/  ISETP.GE.AND P0, PT, R5.reuse, R2, PT ;  /* 0x000000020500720c */ /* 0x040fe20003f06270 */
[----:B------:R-:W-:Y:S03]  /*58f0*/  IMAD.HI.U32 R6, R5, R22, RZ ;  /* 0x0000001605067227 */ /* 0x000fe600078e00ff */
[----:B------:R-:W-:Y:S01]  /*5900*/  ISETP.GE.OR P0, PT, R3, R4, P0 ;  /* 0x000000040300720c */ /* 0x000fe20000706670 */
[----:B------:R-:W-:Y:S01]  /*5910*/  IMAD.MOV R4, RZ, RZ, -R3 ;  /* 0x000000ffff047224 */ /* 0x000fe200078e0a03 */
[-C--:B------:R-:W-:Y:S03]  /*5920*/  SHF.R.U32.HI R6, RZ, R23.reuse, R6 ;  /* 0x00000017ff067219 */ /* 0x080fe60000011606 */
[----:B------:R-:W-:Y:S01]  /*5930*/  IMAD R31, R28, R4, R31 ;  /* 0x000000041c1f7224 */ /* 0x000fe200078e021f */
[----:B------:R-:W-:Y:S05]  /*5940*/  SEL R15, R5, R6, !P2 ;  /* 0x00000006050f7207 */ /* 0x000fea0005000000 */
[----:B------:R-:W-:Y:S02]  /*5950*/  IMAD.MOV R6, RZ, RZ, -R15 ;  /* 0x000000ffff067224 */ /* 0x000fe400078e0a0f */
[C---:B------:R-:W-:Y:S04]  /*5960*/  @!P0 IMAD.HI.U32 R2, R3.reuse, R22, RZ ;  /* 0x0000001603028227 */ /* 0x040fe800078e00ff */
[----:B------:R-:W-:Y:S01]  /*5970*/  IMAD R6, R26, R6, R5 ;  /* 0x000000061a067224 */ /* 0x000fe200078e0205 */
[----:B------:R-:W-:Y:S04]  /*5980*/  @!P0 SHF.R.U32.HI R2, RZ, R23, R2 ;  /* 0x00000017ff028219 */ /* 0x000fe80000011602 */
[----:B------:R-:W-:Y:S02]  /*5990*/  @!P0 SEL R0, R3, R2, !P2 ;  /* 0x0000000203008207 */ /* 0x000fe40005000000 */
[----:B------:R-:W-:Y:S02]  /*59a0*/  IADD3 R2, PT, PT, -R5, RZ, RZ ;  /* 0x000000ff05027210 */ /* 0x000fe40007ffe1ff */
[----:B------:R-:W-:Y:S01]  /*59b0*/  @!P0 IADD3 R8, PT, PT, R15, -R0, RZ ;  /* 0x800000000f088210 */ /* 0x000fe20007ffe0ff */
[----:B------:R-:W-:Y:S02]  /*59c0*/  @!P0 IMAD R0, R7, R6, R0 ;  /* 0x0000000607008224 */ /* 0x000fe400078e0200 */
[----:B------:R-:W-:Y:S02]  /*59d0*/  IMAD R29, R24, R2, R29 ;  /* 0x00000002181d7224 */ /* 0x000fe400078e021d */
[----:B------:R-:W-:Y:S02]  /*59e0*/  @!P0 IMAD R5, R8, R26, R3 ;  /* 0x0000001a08058224 */ /* 0x000fe400078e0203 */
[----:B------:R-:W-:Y:S04]  /*59f0*/  @!P0 IMAD.MOV.U32 R3, RZ, RZ, R0 ;  /* 0x000000ffff038224 */ /* 0x000fe800078e0000 */
[----:B------:R-:W-:Y:S02]  /*5a00*/  IMAD R31, R3, R28, R31 ;  /* 0x0000001c031f7224 */ /* 0x000fe400078e021f */
[----:B------:R-:W-:Y:S07]  /*5a10*/  IMAD R29, R5, R24, R29 ;  /* 0x00000018051d7224 */ /* 0x000fee00078e021d */
.L_x_102:
[----:B-1----:R-:W-:Y:S01]  /*5a20*/  @!P1 ISETP.NE.AND P0, PT, R10, 0x1, PT ;  /* 0x000000010a00980c */ /* 0x002fe20003f05270 */
[----:B------:R-:W-:Y:S01]  /*5a30*/  @!P1 IMAD.HI.U32 R3, R29, R11, RZ ;  /* 0x0000000b1d039227 */ /* 0x000fe200078e00ff */
[----:B------:R-:W-:Y:S01]  /*5a40*/  R2UR UR42, R21 ;  /* 0x00000000152a72ca */ /* 0x000fe200000e0000 */
[----:B------:R-:W-:Y:S01]  /*5a50*/  BSSY.RECONVERGENT B6, `(.L_x_103) ;  /* 0x0000031000067945 */ /* 0x000fe20003800200 */
[----:B------:R-:W-:Y:S01]  /*5a60*/  R2UR UR41, R20 ;  /* 0x00000000142972ca */ /* 0x000fe200000e0000 */
[----:B------:R-:W-:Y:S01]  /*5a70*/  @!P1 IMAD.HI.U32 R0, R31, R12, RZ ;  /* 0x0000000c1f009227 */ /* 0x000fe200078e00ff */
[----:B------:R-:W-:Y:S02]  /*5a80*/  @!P1 SHF.R.U32.HI R2, RZ, R14, R3 ;  /* 0x0000000eff029219 */ /* 0x000fe40000011603 */
[----:B------:R-:W-:Y:S01]  /*5a90*/  @!P1 ISETP.NE.AND P2, PT, R9, 0x1, PT ;  /* 0x000000010900980c */ /* 0x000fe20003f45270 */
[----:B------:R-:W-:Y:S01]  /*5aa0*/  VIADD R85, R85, 0x1 ;  /* 0x0000000155557836 */ /* 0x000fe20000000000 */
[----:B------:R-:W-:Y:S02]  /*5ab0*/  @!P1 SEL R2, R29, R2, !P0 ;  /* 0x000000021d029207 */ /* 0x000fe40004000000 */
[----:B------:R-:W-:Y:S02]  /*5ac0*/  @!P1 SHF.R.U32.HI R0, RZ, R13, R0 ;  /* 0x0000000dff009219 */ /* 0x000fe40000011600 */
[----:B------:R-:W-:Y:S01]  /*5ad0*/  LOP3.LUT P0, RZ, R73, 0x1b0, RZ, 0xc0, !PT ;  /* 0x000001b049ff7812 */ /* 0x000fe2000780c0ff */
[----:B------:R-:W-:Y:S01]  /*5ae0*/  USHF.L.U32 UR42, UR42, 0x6, URZ ;  /* 0x000000062a2a7899 */ /* 0x000fe200080006ff */
[----:B------:R-:W-:Y:S01]  /*5af0*/  @!P1 SEL R3, R31, R0, !P2 ;  /* 0x000000001f039207 */ /* 0x000fe20005000000 */
[----:B------:R-:W-:Y:S01]  /*5b00*/  USHF.L.U32 UR41, UR41, 0x7, URZ ;  /* 0x0000000729297899 */ /* 0x000fe200080006ff */
[----:B------:R-:W-:Y:S03]  /*5b10*/  @P4 SHF.R.U32.HI R74, RZ, 0x10, R17 ;  /* 0x00000010ff4a4819 */ /* 0x000fe60000011611 */
[----:B------:R-:W-:Y:S02]  /*5b20*/  @!P1 IMAD.IADD R0, R2, 0x1, -R3 ;  /* 0x0000000102009824 */ /* 0x000fe400078e0a03 */
[----:B------:R-:W-:Y:S02]  /*5b30*/  @!P1 IMAD.IADD R2, R3, 0x1, -R2 ;  /* 0x0000000103029824 */ /* 0x000fe400078e0a02 */
[----:B------:R-:W-:Y:S02]  /*5b40*/  @!P1 IMAD R31, R0, R9, R31 ;  /* 0x00000009001f9224 */ /* 0x000fe400078e021f */
[----:B------:R-:W-:Y:S01]  /*5b50*/  @!P1 IMAD R29, R2, R10, R29 ;  /* 0x0000000a021d9224 */ /* 0x000fe200078e021d */
[----:B------:R-:W-:Y:S06]  /*5b60*/  @!P0 BRA `(.L_x_104) ;  /* 0x00000000007c8947 */ /* 0x000fec0003800000 */
[----:B------:R-:W1:Y:S01]  /*5b70*/  LDCU.64 UR8, c[0x4][0x80] ;  /* 0x01001000ff0877ac */ /* 0x000e620008000a00 */
[----:B------:R-:W-:Y:S01]  /*5b80*/  MOV R2, 0x0 ;  /* 0x0000000000027802 */ /* 0x000fe20000000f00 */
[----:B------:R-:W-:Y:S02]  /*5b90*/  HFMA2 R12, -RZ, RZ, 0, 5.9604644775390625e-08 ;  /* 0x00000001ff0c7431 */ /* 0x000fe400000001ff */
[----:B------:R-:W-:Y:S01]  /*5ba0*/  IMAD.MOV.U32 R8, RZ, RZ, 0x70 ;  /* 0x00000070ff087424 */ /* 0x000fe200078e00ff */
[----:B------:R2:W3:Y:S01]  /*5bb0*/  LDC.64 R14, c[0x4][R2] ;  /* 0x01000000020e7b82 */ /* 0x0004e20000000a00 */
[----:B------:R-:W4:Y:S01]  /*5bc0*/  LDCU.64 UR6, c[0x4][0x88] ;  /* 0x01001100ff0677ac */ /* 0x000f220008000a00 */
[----:B------:R-:W-:Y:S01]  /*5bd0*/  IMAD.MOV.U32 R13, RZ, RZ, RZ ;  /* 0x000000ffff0d7224 */ /* 0x000fe200078e00ff */
[----:B------:R-:W2:Y:S01]  /*5be0*/  LDCU.64 UR4, c[0x4][0x8] ;  /* 0x01000100ff0477ac */ /* 0x000ea20008000a00 */
[----:B-1----:R-:W-:Y:S01]  /*5bf0*/  MOV R5, UR9 ;  /* 0x0000000900057c02 */ /* 0x002fe20008000f00 */
[----:B------:R-:W-:Y:S01]  /*5c00*/  IMAD.U32 R4, RZ, RZ, UR8 ;  /* 0x00000008ff047e24 */ /* 0x000fe2000f8e00ff */
[----:B----4-:R-:W-:Y:S01]  /*5c10*/  MOV R7, UR7 ;  /* 0x0000000700077c02 */ /* 0x010fe20008000f00 */
[----:B------:R-:W-:Y:S01]  /*5c20*/  IMAD.U32 R6, RZ, RZ, UR6 ;  /* 0x00000006ff067e24 */ /* 0x000fe2000f8e00ff */
[----:B--2---:R-:W-:Y:S01]  /*5c30*/  MOV R11, UR5 ;  /* 0x00000005000b7c02 */ /* 0x004fe20008000f00 */
[----:B------:R-:W-:Y:S02]  /*5c40*/  IMAD.U32 R10, RZ, RZ, UR4 ;  /* 0x00000004ff0a7e24 */ /* 0x000fe4000f8e00ff */
[----:B------:R-:W-:Y:S07]  /*5c50*/  LEPC R20, `(.L_x_105) ;  /* 0x000000001014794e */ /* 0x000fee0000000000 */
[----:B---3-5:R-:W-:Y:S05]  /*5c60*/  CALL.ABS.NOINC R14 ;  /* 0x000000000e007343 */ /* 0x028fea0003c00000 */
.L_x_105:
[----:B------:R-:W1:Y:S01]  /*5c70*/  LDCU.64 UR8, c[0x4][0x80] ;  /* 0x01001000ff0877ac */ /* 0x000e620008000a00 */
[----:B------:R-:W2:Y:S01]  /*5c80*/  LDC.64 R2, c[0x4][R2] ;  /* 0x0100000002027b82 */ /* 0x000ea20000000a00 */
[----:B------:R-:W-:Y:S02]  /*5c90*/  HFMA2 R12, -RZ, RZ, 0, 5.9604644775390625e-08 ;  /* 0x00000001ff0c7431 */ /* 0x000fe400000001ff */
[----:B------:R-:W-:Y:S02]  /*5ca0*/  IMAD.MOV.U32 R8, RZ, RZ, 0x70 ;  /* 0x00000070ff087424 */ /* 0x000fe400078e00ff */
[----:B------:R-:W-:Y:S01]  /*5cb0*/  IMAD.MOV.U32 R13, RZ, RZ, RZ ;  /* 0x000000ffff0d7224 */ /* 0x000fe200078e00ff */
[----:B------:R-:W3:Y:S01]  /*5cc0*/  LDCU.64 UR6, c[0x4][0x88] ;  /* 0x01001100ff0677ac */ /* 0x000ee20008000a00 */
[----:B------:R-:W4:Y:S01]  /*5cd0*/  LDCU.64 UR4, c[0x4][0x8] ;  /* 0x01000100ff0477ac */ /* 0x000f220008000a00 */
[----:B-1----:R-:W-:Y:S02]  /*5ce0*/  MOV R4, UR8 ;  /* 0x0000000800047c02 */ /* 0x002fe40008000f00 */
[----:B------:R-:W-:Y:S02]  /*5cf0*/  MOV R5, UR9 ;  /* 0x0000000900057c02 */ /* 0x000fe40008000f00 */
[----:B---3--:R-:W-:Y:S01]  /*5d00*/  MOV R7, UR7 ;  /* 0x0000000700077c02 */ /* 0x008fe20008000f00 */
[----:B------:R-:W-:Y:S01]  /*5d10*/  IMAD.U32 R6, RZ, RZ, UR6 ;  /* 0x00000006ff067e24 */ /* 0x000fe2000f8e00ff */
[----:B----4-:R-:W-:Y:S01]  /*5d20*/  MOV R11, UR5 ;  /* 0x00000005000b7c02 */ /* 0x010fe20008000f00 */
[----:B------:R-:W-:Y:S02]  /*5d30*/  IMAD.U32 R10, RZ, RZ, UR4 ;  /* 0x00000004ff0a7e24 */ /* 0x000fe4000f8e00ff */
[----:B------:R-:W-:Y:S07]  /*5d40*/  LEPC R20, `(.L_x_104) ;  /* 0x000000001014794e */ /* 0x000fee0000000000 */
[----:B--2---:R-:W-:Y:S05]  /*5d50*/  CALL.ABS.NOINC R2 ;  /* 0x0000000002007343 */ /* 0x004fea0003c00000 */
.L_x_104:
[----:B------:R-:W-:Y:S05]  /*5d60*/  BSYNC.RECONVERGENT B6 ;  /* 0x0000000000067941 */ /* 0x000fea0003800200 */
.L_x_103:
[----:B------:R-:W-:Y:S01]  /*5d70*/  ISETP.NE.U32.AND P4, PT, R62, RZ, PT ;  /* 0x000000ff3e00720c */ /* 0x000fe20003f85070 */
[----:B------:R-:W-:Y:S01]  /*5d80*/  UISETP.NE.AND UP2, UPT, UR50, URZ, UPT ;  /* 0x000000ff3200728c */ /* 0x000fe2000bf45270 */
[----:B------:R-:W-:Y:S01]  /*5d90*/  ISETP.NE.U32.AND P2, PT, RZ, UR38, PT ;  /* 0x00000026ff007c0c */ /* 0x000fe2000bf45070 */
[----:B------:R-:W-:Y:S01]  /*5da0*/  UISETP.NE.U32.AND UP1, UPT, UR44, URZ, UPT ;  /* 0x000000ff2c00728c */ /* 0x000fe2000bf25070 */
[----:B------:R-:W-:Y:S01]  /*5db0*/  ISETP.NE.AND.EX P4, PT, R63, RZ, PT, P4 ;  /* 0x000000ff3f00720c */ /* 0x000fe20003f85340 */
[----:B------:R-:W-:Y:S01]  /*5dc0*/  UPLOP3.LUT UP0, UPT, UPT, UPT, UPT, 0x40, 0x4 ;  /* 0x000000000004789c */ /* 0x000fe20003f0e870 */
[----:B------:R-:W-:Y:S01]  /*5dd0*/  ISETP.NE.AND.EX P2, PT, RZ, UR39, PT, P2 ;  /* 0x00000027ff007c0c */ /* 0x000fe2000bf45320 */
[----:B------:R-:W-:Y:S01]  /*5de0*/  UISETP.NE.AND.EX UP1, UPT, UR45, URZ, UPT, UP1 ;  /* 0x000000ff2d00728c */ /* 0x000fe2000bf25310 */
[----:B------:R-:W-:Y:S04]  /*5df0*/  PLOP3.LUT P1, PT, PT, PT, UP2, 0x80, 0x8 ;  /* 0x000000000008781c */ /* 0x000fe80003f2f028 */
[----:B------:R-:W-:Y:S06]  /*5e00*/  @UP2 UPLOP3.LUT UP0, UPT, UPT, UPT, UP1, 0x80, 0x8 ;  /* 0x000000000008289c */ /* 0x000fec0003f0f010 */
[----:B------:R-:W-:Y:S01]  /*5e10*/  PLOP3.LUT P0, PT, PT, PT, UP0, 0x80, 0x8 ;  /* 0x000000000008781c */ /* 0x000fe20003f0f008 */
[----:B------:R-:W-:Y:S01]  /*5e20*/  @!UPT UIADD3 URZ, UPT, UPT, URZ, URZ, URZ ;  /* 0x000000fffffff290 */ /* 0x000fe2000fffe0ff */
[----:B------:R-:W-:Y:S11]  /*5e30*/  BRA.U !UP1, `(.L_x_106) ;  /* 0x0000000109387547 */ /* 0x000ff6000b800000 */
[----:B------:R-:W-:Y:S01]  /*5e40*/  UISETP.NE.U32.AND UP0, UPT, UR38, URZ, UPT ;  /* 0x000000ff2600728c */ /* 0x000fe2000bf05070 */
[----:B------:R-:W-:Y:S02]  /*5e50*/  HFMA2 R0, -RZ, RZ, 0, 5.9604644775390625e-08 ;  /* 0x00000001ff007431 */ /* 0x000fe400000001ff */
[----:B------:R-:W-:Y:S01]  /*5e60*/  IMAD.MOV.U32 R67, RZ, RZ, 0x1 ;  /* 0x00000001ff437424 */ /* 0x000fe200078e00ff */
[----:B------:R-:W-:Y:S06]  /*5e70*/  UISETP.NE.AND.EX UP0, UPT, UR39, URZ, UPT, UP0 ;  /* 0x000000ff2700728c */ /* 0x000fec000bf05300 */
[----:B------:R-:W-:Y:S05]  /*5e80*/  PLOP3.LUT P3, PT, PT, PT, UP0, 0x80, 0x8 ;  /* 0x000000000008781c */ /* 0x000fea0003f6f008 */
[----:B------:R-:W1:Y:S01]  /*5e90*/  @UP0 LDCU.64 UR6, c[0x0][0x888] ;  /* 0x00011100ff0607ac */ /* 0x000e620008000a00 */
[----:B------:R-:W-:Y:S07]  /*5ea0*/  @UP0 UIMAD UR4, UR36, UR44, URZ ;  /* 0x0000002c240402a4 */ /* 0x000fee000f8e02ff */
[----:B------:R-:W-:Y:S01]  /*5eb0*/  @!P3 PRMT R67, R0, 0x7610, R67 ;  /* 0x000076100043b816 */ /* 0x000fe20000000043 */
[----:B-1----:R-:W-:Y:S03]  /*5ec0*/  @UP0 UIMAD.WIDE UR6, UR4, 0x4, UR6 ;  /* 0x00000004040608a5 */ /* 0x002fe6000f8e0206 */
[----:B------:R-:W1:Y:S03]  /*5ed0*/  @!UP0 LDCU UR4, c[0x0][0x880] ;  /* 0x00011000ff0487ac */ /* 0x000e660008000800 */
[----:B------:R-:W-:Y:S01]  /*5ee0*/  IMAD.U32 R2, RZ, RZ, UR6 ;  /* 0x00000006ff027e24 */ /* 0x000fe2000f8e00ff */
[----:B------:R-:W-:Y:S05]  /*5ef0*/  MOV R3, UR7 ;  /* 0x0000000700037c02 */ /* 0x000fea0008000f00 */
[----:B-----5:R2:W5:Y:S02]  /*5f00*/  @P3 LDG.E R35, desc[UR46][R2.64] ;  /* 0x0000002e02233981 */ /* 0x020564000c1e1900 */
[----:B-12---:R-:W-:Y:S02]  /*5f10*/  @!P3 IMAD.U32 R35, RZ, RZ, UR4 ;  /* 0x00000004ff23be24 */ /* 0x006fe4000f8e00ff */
.L_x_106:
[----:B------:R-:W-:Y:S05]  /*5f20*/  @!P4 BRA `(.L_x_107) ;  /* 0x000000000020c947 */ /* 0x000fea0003800000 */
[----:B------:R-:W-:Y:S04]  /*5f30*/  ISETP.NE.U32.AND P3, PT, R60, RZ, PT ;  /* 0x000000ff3c00720c */ /* 0x000fe80003f65070 */
[----:B------:R-:W-:Y:S11]  /*5f40*/  ISETP.NE.AND.EX P3, PT, R61, RZ, PT, P3 ;  /* 0x000000ff3d00720c */ /* 0x000ff60003f65330 */
[----:B------:R-:W-:Y:S02]  /*5f50*/  @!UPT UIADD3 URZ, UPT, UPT, URZ, URZ, URZ ;  /* 0x000000fffffff290 */ /* 0x000fe4000fffe0ff */
[----:B------:R-:W1:Y:S01]  /*5f60*/  @P3 LDC.64 R2, c[0x0][0x8a8] ;  /* 0x00022a00ff023b82 */ /* 0x000e620000000a00 */
[----:B------:R-:W-:Y:S04]  /*5f70*/  @P3 IMAD R0, R62, UR36, RZ ;  /* 0x000000243e003c24 */ /* 0x000fe8000f8e02ff */
[----:B-1----:R-:W-:Y:S05]  /*5f80*/  @P3 IMAD.WIDE R2, R0, 0x4, R2 ;  /* 0x0000000400023825 */ /* 0x002fea00078e0202 */
[----:B-----5:R1:W5:Y:S02]  /*5f90*/  @P3 LDG.E R32, desc[UR46][R2.64] ;  /* 0x0000002e02203981 */ /* 0x020364000c1e1900 */
[----:B-1----:R-:W2:Y:S02]  /*5fa0*/  @!P3 LDC R32, c[0x0][0x8a0] ;  /* 0x00022800ff20bb82 */ /* 0x002ea40000000800 */
.L_x_107:
[----:B-----5:R-:W-:Y:S01]  /*5fb0*/  FSETP.NEU.AND P3, PT, R35, RZ, PT ;  /* 0x000000ff2300720b */ /* 0x020fe20003f6d000 */
[----:B------:R-:W-:Y:S01]  /*5fc0*/  BSSY B1, `(.L_x_108) ;  /* 0x0000039000017945 */ /* 0x000fe20003800000 */
[----:B------:R-:W-:Y:S01]  /*5fd0*/  SEL R5, RZ, 0xffffffff, P2 ;  /* 0xffffffffff057807 */ /* 0x000fe20001000000 */
[----:B------:R-:W-:Y:S01]  /*5fe0*/  IMAD.MOV.U32 R89, RZ, RZ, 0x1 ;  /* 0x00000001ff597424 */ /* 0x000fe200078e00ff */
[----:B------:R-:W-:Y:S01]  /*5ff0*/  @P1 LOP3.LUT P2, RZ, R67, 0xff, RZ, 0xc0, !PT ;  /* 0x000000ff43ff1812 */ /* 0x000fe2000784c0ff */
[C---:B------:R-:W-:Y:S01]  /*6000*/  IMAD R34, R30.reuse, 0x40, R33 ;  /* 0x000000401e227824 */ /* 0x040fe200078e0221 */
[----:B------:R-:W-:Y:S01]  /*6010*/  @P1 SEL R0, RZ, 0xffffffff, P3 ;  /* 0xffffffffff001807 */ /* 0x000fe20001800000 */
[----:B------:R-:W-:Y:S01]  /*6020*/  IMAD R86, R81, -0x10, R79 ;  /* 0xfffffff051567824 */ /* 0x000fe200078e024f */
[----:B------:R-:W-:Y:S01]  /*6030*/  LOP3.LUT R77, R77, 0x1, RZ, 0x3c, !PT ;  /* 0x000000014d4d7812 */ /* 0x000fe200078e3cff */
[----:B------:R-:W-:Y:S01]  /*6040*/  IMAD.MOV.U32 R43, RZ, RZ, RZ ;  /* 0x000000ffff2b7224 */ /* 0x000fe200078e00ff */
[----:B------:R-:W-:Y:S02]  /*6050*/  @P0 SEL R0, R5, R0, !P2 ;  /* 0x0000000005000207 */ /* 0x000fe40005000000 */
[----:B------:R-:W-:Y:S02]  /*6060*/  CS2R R46, SRZ ;  /* 0x00000000002e7805 */ /* 0x000fe4000001ff00 */
[----:B------:R-:W-:Y:S02]  /*6070*/  LEA R88, R30, UR48, 0x3 ;  /* 0x000000301e587c11 */ /* 0x000fe4000f8e18ff */
[----:B------:R-:W-:Y:S02]  /*6080*/  CS2R R44, SRZ ;  /* 0x00000000002c7805 */ /* 0x000fe4000001ff00 */
[----:B------:R-:W-:Y:S02]  /*6090*/  @P1 LOP3.LUT R0, R0, 0x1, RZ, 0xc0, !PT ;  /* 0x0000000100001812 */ /* 0x000fe400078ec0ff */
[----:B------:R-:W-:Y:S02]  /*60a0*/  CS2R R50, SRZ ;  /* 0x0000000000327805 */ /* 0x000fe4000001ff00 */
[----:B------:R-:W-:Y:S02]  /*60b0*/  SHF.L.U32 R3, R76, 0x1f, RZ ;  /* 0x0000001f4c037819 */ /* 0x000fe400000006ff */
[----:B------:R-:W-:Y:S02]  /*60c0*/  CS2R R48, SRZ ;  /* 0x0000000000307805 */ /* 0x000fe4000001ff00 */
[----:B------:R-:W-:Y:S02]  /*60d0*/  ISETP.NE.U32.OR P5, PT, R0, 0x1, !P1 ;  /* 0x000000010000780c */ /* 0x000fe40004fa5470 */
[----:B------:R-:W-:Y:S02]  /*60e0*/  CS2R R54, SRZ ;  /* 0x0000000000367805 */ /* 0x000fe4000001ff00 */
[----:B------:R-:W-:Y:S02]  /*60f0*/  PLOP3.LUT P2, PT, PT, PT, UP1, 0x80, 0x8 ;  /* 0x000000000008781c */ /* 0x000fe40003f4f018 */
[----:B------:R-:W-:Y:S02]  /*6100*/  CS2R R52, SRZ ;  /* 0x0000000000347805 */ /* 0x000fe4000001ff00 */
[----:B------:R-:W-:Y:S02]  /*6110*/  LOP3.LUT P4, R84, R67, 0xff, RZ, 0xc0, !PT ;  /* 0x000000ff43547812 */ /* 0x000fe4000788c0ff */
[----:B------:R-:W-:Y:S02]  /*6120*/  CS2R R58, SRZ ;  /* 0x00000000003a7805 */ /* 0x000fe4000001ff00 */
[----:B------:R-:W-:Y:S02]  /*6130*/  SEL R0, RZ, 0xffffffff, P3 ;  /* 0xffffffffff007807 */ /* 0x000fe40001800000 */
[----:B------:R-:W-:Y:S02]  /*6140*/  CS2R R56, SRZ ;  /* 0x0000000000387805 */ /* 0x000fe4000001ff00 */
[----:B------:R-:W-:Y:S02]  /*6150*/  P2R R87, PR, RZ, 0x20 ;  /* 0x00000020ff577803 */ /* 0x000fe40000000000 */
[----:B------:R-:W-:Y:S02]  /*6160*/  @P5 SHF.L.U32 R2, R77, 0x1f, RZ ;  /* 0x0000001f4d025819 */ /* 0x000fe400000006ff */
[----:B------:R-:W-:Y:S02]  /*6170*/  @P2 SEL R0, R5, R0, !P4 ;  /* 0x0000000005002207 */ /* 0x000fe40006000000 */
[----:B------:R-:W1:Y:S02]  /*6180*/  @P5 SYNCS.PHASECHK.TRANS64.TRYWAIT P1, [UR48+0x40], R2 ;  /* 0x00004002ff0055a7 */ /* 0x000e640008021130 */
[----:B------:R-:W-:Y:S04]  /*6190*/  LOP3.LUT R0, R0, 0x1, RZ, 0xc0, !PT ;  /* 0x0000000100007812 */ /* 0x000fe800078ec0ff */
[----:B------:R-:W-:Y:S04]  /*61a0*/  ISETP.NE.U32.AND P2, PT, R0, 0x1, PT ;  /* 0x000000010000780c */ /* 0x000fe80003f45070 */
[----:B------:R-:W-:Y:S01]  /*61b0*/  P2R R90, PR, RZ, 0x4 ;  /* 0x00000004ff5a7803 */ /* 0x000fe20000000000 */
[----:B------:R3:W4:Y:S01]  /*61c0*/  SYNCS.PHASECHK.TRANS64.TRYWAIT P0, [R88+URZ+0xb0], R3 ;  /* 0x0000b003580075a7 */ /* 0x00072200080011ff */
[----:B-1----:R-:W-:Y:S01]  /*61d0*/  @P5 SEL R89, RZ, 0x1, !P1 ;  /* 0x00000001ff595807 */ /* 0x002fe20004800000 */
[----:B---3--:R-:W-:Y:S06]  /*61e0*/  @!P5 BRA `(.L_x_109) ;  /* 0x000000000058d947 */ /* 0x008fec0003800000 */
[----:B------:R-:W-:Y:S01]  /*61f0*/  IMAD.MOV.U32 R47, RZ, RZ, RZ ;  /* 0x000000ffff2f7224 */ /* 0x000fe200078e00ff */
[----:B------:R-:W-:Y:S01]  /*6200*/  ISETP.NE.AND P1, PT, R89, RZ, PT ;  /* 0x000000ff5900720c */ /* 0x000fe20003f25270 */
[----:B------:R-:W-:Y:S01]  /*6210*/  BSSY B0, `(.L_x_110) ;  /* 0x000000c000007945 */ /* 0x000fe20003800000 */
[----:B------:R-:W-:Y:S02]  /*6220*/  CS2R R58, SRZ ;  /* 0x00000000003a7805 */ /* 0x000fe4000001ff00 */
[----:B------:R-:W-:Y:S02]  /*6230*/  CS2R R56, SRZ ;  /* 0x0000000000387805 */ /* 0x000fe4000001ff00 */
[----:B------:R-:W-:Y:S02]  /*6240*/  CS2R R54, SRZ ;  /* 0x0000000000367805 */ /* 0x000fe4000001ff00 */
[----:B------:R-:W-:Y:S02]  /*6250*/  CS2R R52, SRZ ;  /* 0x0000000000347805 */ /* 0x000fe4000001ff00 */
[----:B------:R-:W-:Y:S02]  /*6260*/  CS2R R50, SRZ ;  /* 0x0000000000327805 */ /* 0x000fe4000001ff00 */
[----:B------:R-:W-:Y:S02]  /*6270*/  CS2R R48, SRZ ;  /* 0x0000000000307805 */ /* 0x000fe4000001ff00 */
[----:B------:R-:W-:Y:S01]  /*6280*/  CS2R R44, SRZ ;  /* 0x00000000002c7805 */ /* 0x000fe2000001ff00 */
[----:B------:R-:W-:Y:S06]  /*6290*/  @P1 BRA `(.L_x_111) ;  /* 0x00000000000c1947 */ /* 0x000fec0003800000 */
[----:B------:R-:W-:Y:S04]  /*62a0*/  SHF.L.U32 R5, R77, 0x1f, RZ ;  /* 0x0000001f4d057819 */ /* 0x000fe800000006ff */
[----:B------:R-:W1:Y:S02]  /*62b0*/  SYNCS.PHASECHK.TRANS64.TRYWAIT P1, [UR48+0x40], R5 ;  /* 0x00004005ff0075a7 */ /* 0x000e640008021130 */
[----:B-1----:R-:W-:Y:S05]  /*62c0*/  @!P1 BRA `(.L_x_112) ;  /* 0x0000003000fc9947 */ /* 0x002fea0003800000 */
.L_x_111:
[----:B------:R-:W-:Y:S05]  /*62d0*/  BSYNC B0 ;  /* 0x0000000000007941 */ /* 0x000fea0003800000 */
.L_x_110:
[----:B------:R-:W-:Y:S01]  /*62e0*/  ISETP.NE.AND P1, PT, R90, RZ, PT ;  /* 0x000000ff5a00720c */ /* 0x000fe20003f25270 */
[----:B------:R-:W-:Y:S11]  /*62f0*/  HFMA2 R43, -RZ, RZ, 0, 5.9604644775390625e-08 ;  /* 0x00000001ff2b7431 */ /* 0x000ff600000001ff */
[----:B------:R-:W-:Y:S01]  /*6300*/  @!UPT UIADD3 URZ, UPT, UPT, URZ, URZ, URZ ;  /* 0x000000fffffff290 */ /* 0x000fe2000fffe0ff */
[----:B------:R3:W1:Y:S04]  /*6310*/  @P1 LDS.128 R56, [R80] ;  /* 0x0000000050381984 */ /* 0x0006680000000c00 */
[----:B------:R3:W1:Y:S04]  /*6320*/  @P1 LDS.128 R52, [R79+0x10] ;  /* 0x000010004f341984 */ /* 0x0006680000000c00 */
[----:B------:R3:W1:Y:S04]  /*6330*/  @P1 LDS.128 R48, [R78+0x20] ;  /* 0x000020004e301984 */ /* 0x0006680000000c00 */
[----:B------:R3:W1:Y:S02]  /*6340*/  @P1 LDS.128 R44, [R86+0x30] ;  /* 0x00003000562c1984 */ /* 0x0006640000000c00 */
.L_x_109:
[----:B------:R-:W-:Y:S05]  /*6350*/  BSYNC B1 ;  /* 0x0000000000017941 */ /* 0x000fea0003800000 */
.L_x_108:
[----:B-1----:R-:W-:Y:S04]  /*6360*/  SHF.R.U32.HI R5, RZ, 0x15, R34 ;  /* 0x00000015ff057819 */ /* 0x002fe80000011622 */
[----:B------:R-:W-:Y:S01]  /*6370*/  LOP3.LUT P1, RZ, R5, 0x3, R72, 0x48, !PT ;  /* 0x0000000305ff7812 */ /* 0x000fe20007824848 */
[----:B------:R-:W-:Y:S01]  /*6380*/  @!UPT UIADD3 URZ, UPT, UPT, URZ, URZ, URZ ;  /* 0x000000fffffff290 */ /* 0x000fe2000fffe0ff */
[----:B----4-:R-:W-:Y:S11]  /*6390*/  @P0 BRA `(.L_x_113) ;  /* 0x0000000000080947 */ /* 0x010ff60003800000 */
[----:B------:R-:W1:Y:S02]  /*63a0*/  SYNCS.PHASECHK.TRANS64.TRYWAIT P0, [R88+URZ+0xb0], R3 ;  /* 0x0000b003580075a7 */ /* 0x000e6400080011ff */
[----:B-1----:R-:W-:Y:S05]  /*63b0*/  @!P0 BRA `(.L_x_114) ;  /* 0x0000003000d88947 */ /* 0x002fea0003800000 */
.L_x_113:
[----:B------:R-:W-:Y:S05]  /*63c0*/  @!P1 BRA `(.L_x_115) ;  /* 0x0000000000409947 */ /* 0x000fea0003800000 */
[----:B------:R-:W4:Y:S01]  /*63d0*/  LDCU.64 UR8, c[0x4][0x70] ;  /* 0x01000e00ff0877ac */ /* 0x000f220008000a00 */
[----:B-1----:R-:W-:Y:S01]  /*63e0*/  MOV R3, 0x0 ;  /* 0x0000000000037802 */ /* 0x002fe20000000f00 */
[----:B------:R-:W-:Y:S02]  /*63f0*/  HFMA2 R12, -RZ, RZ, 0, 5.9604644775390625e-08 ;  /* 0x00000001ff0c7431 */ /* 0x000fe400000001ff */
[----:B------:R-:W-:Y:S02]  /*6400*/  IMAD.MOV.U32 R8, RZ, RZ, 0x192 ;  /* 0x00000192ff087424 */ /* 0x000fe400078e00ff */
[----:B------:R-:W-:Y:S01]  /*6410*/  IMAD.MOV.U32 R13, RZ, RZ, RZ ;  /* 0x000000ffff0d7224 */ /* 0x000fe200078e00ff */
[----:B------:R-:W1:Y:S01]  /*6420*/  LDCU.64 UR6, c[0x4][0x78] ;  /* 0x01000f00ff0677ac */ /* 0x000e620008000a00 */
[----:B------:R-:W2:Y:S01]  /*6430*/  LDC.64 R2, c[0x4][R3] ;  /* 0x0100000003027b82 */ /* 0x000ea20000000a00 */
[----:B------:R-:W5:Y:S01]  /*6440*/  LDCU.64 UR4, c[0x4][0x10] ;  /* 0x01000200ff0477ac */ /* 0x000f620008000a00 */
[----:B----4-:R-:W-:Y:S01]  /*6450*/  MOV R5, UR9 ;  /* 0x0000000900057c02 */ /* 0x010fe20008000f00 */
[----:B------:R-:W-:Y:S01]  /*6460*/  IMAD.U32 R4, RZ, RZ, UR8 ;  /* 0x00000008ff047e24 */ /* 0x000fe2000f8e00ff */
[----:B-1----:R-:W-:Y:S01]  /*6470*/  MOV R7, UR7 ;  /* 0x0000000700077c02 */ /* 0x002fe20008000f00 */
[----:B------:R-:W-:Y:S01]  /*6480*/  IMAD.U32 R6, RZ, RZ, UR6 ;  /* 0x00000006ff067e24 */ /* 0x000fe2000f8e00ff */
[----:B-----5:R-:W-:Y:S01]  /*6490*/  MOV R11, UR5 ;  /* 0x00000005000b7c02 */ /* 0x020fe20008000f00 */
[----:B------:R-:W-:Y:S02]  /*64a0*/  IMAD.U32 R10, RZ, RZ, UR4 ;  /* 0x00000004ff0a7e24 */ /* 0x000fe4000f8e00ff */
[----:B------:R-:W-:Y:S07]  /*64b0*/  LEPC R20, `(.L_x_115) ;  /* 0x000000001014794e */ /* 0x000fee0000000000 */
[----:B--23--:R-:W-:Y:S05]  /*64c0*/  CALL.ABS.NOINC R2 ;  /* 0x0000000002007343 */ /* 0x00cfea0003c00000 */
.L_x_115:
[----:B------:R-:W-:Y:S01]  /*64d0*/  LOP3.LUT R20, R56, 0xffffe000, RZ, 0xc0, !PT ;  /* 0xffffe00038147812 */ /* 0x000fe200078ec0ff */
[----:B------:R-:W-:Y:S05]  /*64e0*/  WARPSYNC.ALL ;  /* 0x0000000000007948 */ /* 0x000fea0003800000 */
[----:B------:R-:W-:Y:S01]  /*64f0*/  R2UR UR4, R34 ;  /* 0x00000000220472ca */ /* 0x000fe200000e0000 */
[----:B------:R-:W-:Y:S01]  /*6500*/  BSSY.RECONVERGENT B0, `(.L_x_116) ;  /* 0x000005c000007945 */ /* 0x000fe20003800200 */
[----:B------:R-:W-:Y:S02]  /*6510*/  LOP3.LUT R21, R57, 0xffffe000, RZ, 0xc0, !PT ;  /* 0xffffe00039157812 */ /* 0x000fe400078ec0ff */
[----:B------:R-:W-:Y:S02]  /*6520*/  LOP3.LUT R40, R58, 0xffffe000, RZ, 0xc0, !PT ;  /* 0xffffe0003a287812 */ /* 0x000fe400078ec0ff */
[----:B------:R-:W-:Y:S02]  /*6530*/  LOP3.LUT R41, R52, 0xffffe000, RZ, 0xc0, !PT ;  /* 0xffffe00034297812 */ /* 0x000fe400078ec0ff */
[----:B------:R-:W-:Y:S05]  /*6540*/  ISETP.NE.AND P0, PT, R82, RZ, PT ;  /* 0x000000ff5200720c */ /* 0x000fea0003f05270 */
[----:B------:R-:W2:Y:S02]  /*6550*/  LDTM.x16 R4, tmem[UR4] ;  /* 0x00000004000479ee */ /* 0x000ea40008240000 */
[C---:B--2---:R-:W-:Y:S01]  /*6560*/  FMUL R0, R32.reuse, R4 ;  /* 0x0000000420007220 */ /* 0x044fe20000400000 */
[C---:B------:R-:W-:Y:S01]  /*6570*/  FMUL R2, R32.reuse, R5 ;  /* 0x0000000520027220 */ /* 0x040fe20000400000 */
[C---:B-1----:R-:W-:Y:S01]  /*6580*/  FMUL R3, R32.reuse, R6 ;  /* 0x0000000620037220 */ /* 0x042fe20000400000 */
[----:B------:R-:W-:Y:S01]  /*6590*/  FMUL R7, R32, R7 ;  /* 0x0000000720077220 */ /* 0x000fe20000400000 */
[----:B------:R-:W-:Y:S01]  /*65a0*/  FFMA R36, R35, R20, R0 ;  /* 0x0000001423247223 */ /* 0x000fe20000000000 */
[----:B------:R-:W-:Y:S01]  /*65b0*/  LOP3.LUT R20, R59, 0xffffe000, RZ, 0xc0, !PT ;  /* 0xffffe0003b147812 */ /* 0x000fe200078ec0ff */
[C---:B------:R-:W-:Y:S01]  /*65c0*/  FFMA R37, R35.reuse, R21, R2 ;  /* 0x0000001523257223 */ /* 0x040fe20000000002 */
[----:B------:R-:W-:Y:S01]  /*65d0*/  LOP3.LUT R21, R54, 0xffffe000, RZ, 0xc0, !PT ;  /* 0xffffe00036157812 */ /* 0x000fe200078ec0ff */
[----:B------:R-:W-:Y:S01]  /*65e0*/  FFMA R38, R35, R40, R3 ;  /* 0x0000002823267223 */ /* 0x000fe20000000003 */
[----:B------:R-:W-:Y:S01]  /*65f0*/  LOP3.LUT R40, R53, 0xffffe000, RZ, 0xc0, !PT ;  /* 0xffffe00035287812 */ /* 0x000fe200078ec0ff */
[----:B------:R-:W-:Y:S01]  /*6600*/  FFMA R39, R35, R20, R7 ;  /* 0x0000001423277223 */ /* 0x000fe20000000007 */
[----:B------:R-:W-:Y:S01]  /*6610*/  LOP3.LUT R20, R55, 0xffffe000, RZ, 0xc0, !PT ;  /* 0xffffe00037147812 */ /* 0x000fe200078ec0ff */
[C---:B------:R-:W-:Y:S01]  /*6620*/  FMUL R4, R32.reuse, R8 ;  /* 0x0000000820047220 */ /* 0x040fe20000400000 */
[----:B------:R-:W-:Y:S01]  /*6630*/  F2FP.TF32.F32.PACK_B R36, R36 ;  /* 0x00000024ff24723e */ /* 0x000fe200024050ff */
[C---:B------:R-:W-:Y:S01]  /*6640*/  FMUL R5, R32.reuse, R9 ;  /* 0x0000000920057220 */ /* 0x040fe20000400000 */
[----:B------:R-:W-:Y:S01]  /*6650*/  F2FP.TF32.F32.PACK_B R37, R37 ;  /* 0x00000025ff25723e */ /* 0x000fe200024050ff */
[C---:B------:R-:W-:Y:S01]  /*6660*/  FMUL R6, R32.reuse, R10 ;  /* 0x0000000a20067220 */ /* 0x040fe20000400000 */
[----:B------:R-:W-:Y:S01]  /*6670*/  FMUL R11, R32, R11 ;  /* 0x0000000b200b7220 */ /* 0x000fe20000400000 */
[----:B------:R-:W-:Y:S01]  /*6680*/  F2FP.TF32.F32.PACK_B R38, R38 ;  /* 0x00000026ff26723e */ /* 0x000fe200024050ff */
[C---:B------:R-:W-:Y:S01]  /*6690*/  FFMA R4, R35.reuse, R41, R4 ;  /* 0x0000002923047223 */ /* 0x040fe20000000004 */
[----:B------:R-:W-:Y:S01]  /*66a0*/  F2FP.TF32.F32.PACK_B R39, R39 ;  /* 0x00000027ff27723e */ /* 0x000fe200024050ff */
[C---:B------:R-:W-:Y:S01]  /*66b0*/  FFMA R5, R35.reuse, R40, R5 ;  /* 0x0000002823057223 */ /* 0x040fe20000000005 */
[C---:B------:R-:W-:Y:S01]  /*66c0*/  FFMA R6, R35.reuse, R21, R6 ;  /* 0x0000001523067223 */ /* 0x040fe20000000006 */
[----:B------:R-:W-:Y:S01]  /*66d0*/  FFMA R7, R35, R20, R11 ;  /* 0x0000001423077223 */ /* 0x000fe2000000000b */
[----:B------:R-:W-:Y:S01]  /*66e0*/  LOP3.LUT R41, R48, 0xffffe000, RZ, 0xc0, !PT ;  /* 0xffffe00030297812 */ /* 0x000fe200078ec0ff */
[----:B------:R1:W-:Y:S01]  /*66f0*/  STS.128 [R80], R36 ;  /* 0x0000002450007388 */ /* 0x0003e20000000c00 */
[----:B------:R-:W-:Y:S01]  /*6700*/  LOP3.LUT R40, R49, 0xffffe000, RZ, 0xc0, !PT ;  /* 0xffffe00031287812 */ /* 0x000fe200078ec0ff */
[C---:B------:R-:W-:Y:S01]  /*6710*/  FMUL R8, R32.reuse, R12 ;  /* 0x0000000c20087220 */ /* 0x040fe20000400000 */
[----:B------:R-:W-:Y:S01]  /*6720*/  FMUL R9, R32, R13 ;  /* 0x0000000d20097220 */ /* 0x000fe20000400000 */
[----:B------:R-:W-:Y:S01]  /*6730*/  LOP3.LUT R21, R50, 0xffffe000, RZ, 0xc0, !PT ;  /* 0xffffe00032157812 */ /* 0x000fe200078ec0ff */
[C---:B------:R-:W-:Y:S01]  /*6740*/  FMUL R10, R32.reuse, R14 ;  /* 0x0000000e200a7220 */ /* 0x040fe20000400000 */
[----:B------:R-:W-:Y:S01]  /*6750*/  LOP3.LUT R20, R51, 0xffffe000, RZ, 0xc0, !PT ;  /* 0xffffe00033147812 */ /* 0x000fe200078ec0ff */
[----:B------:R-:W-:Y:S01]  /*6760*/  FMUL R15, R32, R15 ;  /* 0x0000000f200f7220 */ /* 0x000fe20000400000 */
[----:B------:R-:W-:Y:S01]  /*6770*/  F2FP.TF32.F32.PACK_B R4, R4 ;  /* 0x00000004ff04723e */ /* 0x000fe200024050ff */
[C---:B------:R-:W-:Y:S01]  /*6780*/  FFMA R8, R35.reuse, R41, R8 ;  /* 0x0000002923087223 */ /* 0x040fe20000000008 */
[----:B------:R-:W-:Y:S01]  /*6790*/  F2FP.TF32.F32.PACK_B R5, R5 ;  /* 0x00000005ff05723e */ /* 0x000fe200024050ff */
[C---:B------:R-:W-:Y:S01]  /*67a0*/  FFMA R9, R35.reuse, R40, R9 ;  /* 0x0000002823097223 */ /* 0x040fe20000000009 */
[----:B------:R-:W-:Y:S01]  /*67b0*/  F2FP.TF32.F32.PACK_B R6, R6 ;  /* 0x00000006ff06723e */ /* 0x000fe200024050ff */
[C---:B------:R-:W-:Y:S01]  /*67c0*/  FFMA R10, R35.reuse, R21, R10 ;  /* 0x00000015230a7223 */ /* 0x040fe2000000000a */
[----:B------:R-:W-:Y:S01]  /*67d0*/  F2FP.TF32.F32.PACK_B R7, R7 ;  /* 0x00000007ff07723e */ /* 0x000fe200024050ff */
[----:B------:R-:W-:Y:S01]  /*67e0*/  FFMA R11, R35, R20, R15 ;  /* 0x00000014230b7223 */ /* 0x000fe2000000000f */
[----:B------:R-:W-:Y:S01]  /*67f0*/  LOP3.LUT R41, R44, 0xffffe000, RZ, 0xc0, !PT ;  /* 0xffffe0002c297812 */ /* 0x000fe200078ec0ff */
[C---:B------:R-:W-:Y:S01]  /*6800*/  FMUL R12, R32.reuse, R16 ;  /* 0x00000010200c7220 */ /* 0x040fe20000400000 */
[----:B------:R-:W-:Y:S01]  /*6810*/  LOP3.LUT R40, R45, 0xffffe000, RZ, 0xc0, !PT ;  /* 0xffffe0002d287812 */ /* 0x000fe200078ec0ff */
[----:B------:R1:W-:Y:S01]  /*6820*/  STS.128 [R79+0x10], R4 ;  /* 0x000010044f007388 */ /* 0x0003e20000000c00 */
        /* <DEDUP_REMOVED lines=13> */
[----:B------:R-:W-:Y:S02]  /*6900*/  F2FP.TF32.F32.PACK_B R12, R12 ;  /* 0x0000000cff0c723e */ /* 0x000fe400024050ff */
[----:B------:R-:W-:Y:S01]  /*6910*/  F2FP.TF32.F32.PACK_B R13, R13 ;  /* 0x0000000dff0d723e */ /* 0x000fe200024050ff */
[----:B------:R1:W-:Y:S01]  /*6920*/  STS.128 [R78+0x20], R8 ;  /* 0x000020084e007388 */ /* 0x0003e20000000c00 */
[----:B------:R-:W-:Y:S02]  /*6930*/  F2FP.TF32.F32.PACK_B R14, R14 ;  /* 0x0000000eff0e723e */ /* 0x000fe400024050ff */
[----:B------:R-:W-:Y:S05]  /*6940*/  F2FP.TF32.F32.PACK_B R15, R15 ;  /* 0x0000000fff0f723e */ /* 0x000fea00024050ff */
[----:B------:R1:W-:Y:S01]  /*6950*/  STS.128 [R86+0x30], R12 ;  /* 0x0000300c56007388 */ /* 0x0003e20000000c00 */
[----:B------:R-:W-:Y:S01]  /*6960*/  @!PT LDS RZ, [RZ] ;  /* 0x00000000fffff984 */ /* 0x000fe20000000800 */
[----:B------:R-:W-:Y:S01]  /*6970*/  @!PT LDS RZ, [RZ] ;  /* 0x00000000fffff984 */ /* 0x000fe20000000800 */
[----:B------:R-:W-:Y:S01]  /*6980*/  @!PT LDS RZ, [RZ] ;  /* 0x00000000fffff984 */ /* 0x000fe20000000800 */
[----:B------:R-:W-:Y:S01]  /*6990*/  @!PT LDS RZ, [RZ] ;  /* 0x00000000fffff984 */ /* 0x000fe20000000800 */
[----:B------:R2:W-:Y:S07]  /*69a0*/  MEMBAR.ALL.CTA ;  /* 0x0000000000007992 */ /* 0x0005ee0000008000 */
[----:B--2---:R-:W2:Y:S02]  /*69b0*/  FENCE.VIEW.ASYNC.S ;  /* 0x00000000000073c6 */ /* 0x004ea40000000000 */
[----:B--2---:R-:W-:Y:S06]  /*69c0*/  BAR.SYNC.DEFER_BLOCKING 0x1, 0x80 ;  /* 0x0042000000007b1d */ /* 0x004fec0000010000 */
[----:B------:R-:W-:Y:S05]  /*69d0*/  @P0 BRA `(.L_x_117) ;  /* 0x0000000000380947 */ /* 0x000fea0003800000 */
[----:B------:R-:W-:Y:S02]  /*69e0*/  UIADD3 UR4, UPT, UPT, UR48, 0x200, URZ ;  /* 0x0000020030047890 */ /* 0x000fe4000fffe0ff */
[----:B------:R-:W-:Y:S01]  /*69f0*/  UIADD3 UR8, UP0, UPT, UR52, 0x680, URZ ;  /* 0x0000068034087890 */ /* 0x000fe2000ff1e0ff */
[----:B------:R-:W-:Y:S01]  /*6a00*/  UMOV UR43, UR36 ;  /* 0x00000024002b7c82 */ /* 0x000fe20008000000 */
[----:B------:R-:W-:Y:S02]  /*6a10*/  UIADD3 UR5, UPT, UPT, UR41, 0x40, URZ ;  /* 0x0000004029057890 */ /* 0x000fe4000fffe0ff */
[----:B------:R-:W-:Y:S01]  /*6a20*/  MOV R73, UR4 ;  /* 0x0000000400497c02 */ /* 0x000fe20008000f00 */
[----:B------:R-:W-:Y:S02]  /*6a30*/  UIADD3.X UR9, UPT, UPT, URZ, UR53, URZ, UP0, !UPT ;  /* 0x00000035ff097290 */ /* 0x000fe400087fe4ff */
[----:B------:R-:W-:Y:S01]  /*6a40*/  UIADD3 UR4, UPT, UPT, UR48, 0x1200, URZ ;  /* 0x0000120030047890 */ /* 0x000fe2000fffe0ff */
[----:B------:R-:W-:Y:S01]  /*6a50*/  R2UR UR40, R73 ;  /* 0x00000000492872ca */ /* 0x000fe200000e0000 */
[----:B------:R-:W-:Y:S01]  /*6a60*/  UMOV UR6, UR42 ;  /* 0x0000002a00067c82 */ /* 0x000fe20008000000 */
[----:B------:R-:W-:Y:S11]  /*6a70*/  UMOV UR7, UR36 ;  /* 0x0000002400077c82 */ /* 0x000ff60008000000 */
[----:B------:R2:W-:Y:S01]  /*6a80*/  UTMASTG.3D [UR40], [UR8] ;  /* 0x00000028080073b5 */ /* 0x0005e20008010000 */
[----:B------:R2:W-:Y:S01]  /*6a90*/  UTMASTG.3D [UR4], [UR8] ;  /* 0x00000004080073b5 */ /* 0x0005e20008010000 */
[----:B------:R0:W-:Y:S01]  /*6aa0*/  UTMACMDFLUSH ;  /* 0x00000000000079b7 */ /* 0x0001e20000000000 */
[----:B--2---:R-:W-:Y:S04]  /*6ab0*/  DEPBAR.LE SB0, 0x1 ;  /* 0x000080400000791a */ /* 0x004fe80000000000 */
.L_x_117:
[----:B------:R-:W-:Y:S05]  /*6ac0*/  BSYNC.RECONVERGENT B0 ;  /* 0x0000000000007941 */ /* 0x000fea0003800200 */
.L_x_116:
[----:B------:R-:W-:Y:S01]  /*6ad0*/  BAR.SYNC.DEFER_BLOCKING 0x1, 0x80 ;  /* 0x0042000000007b1d */ /* 0x000fe20000010000 */
[----:B------:R-:W-:Y:S01]  /*6ae0*/  ISETP.NE.AND P1, PT, R87, RZ, PT ;  /* 0x000000ff5700720c */ /* 0x000fe20003f25270 */
[----:B------:R-:W-:Y:S01]  /*6af0*/  UISETP.NE.AND UP0, UPT, UR49, URZ, UPT ;  /* 0x000000ff3100728c */ /* 0x000fe2000bf05270 */
[----:B------:R-:W-:Y:S11]  /*6b00*/  LEA R3, R43, UR48, 0x3 ;  /* 0x000000302b037c11 */ /* 0x000ff6000f8e18ff */
[----:B------:R-:W-:Y:S01]  /*6b10*/  @P1 SHF.L.U32 R2, R77, 0x1f, RZ ;  /* 0x0000001f4d021819 */ /* 0x000fe200000006ff */
[----:B------:R-:W-:Y:S06]  /*6b20*/  BRA.U !UP0, `(.L_x_118) ;  /* 0x0000000108247547 */ /* 0x000fec000b800000 */
[----:B-1----:R-:W-:Y:S01]  /*6b30*/  IMAD.U32 R5, RZ, RZ, UR51 ;  /* 0x00000033ff057e24 */ /* 0x002fe2000f8e00ff */
[----:B------:R-:W-:Y:S01]  /*6b40*/  MOV R0, UR37 ;  /* 0x0000002500007c02 */ /* 0x000fe20008000f00 */
[----:B------:R-:W-:Y:S03]  /*6b50*/  UIADD3 UR51, UPT, UPT, UR51, 0x1, URZ ;  /* 0x0000000133337890 */ /* 0x000fe6000fffe0ff */
[----:B------:R-:W-:Y:S01]  /*6b60*/  @P1 LEA R5, R5, UR48, 0x3 ;  /* 0x0000003005051c11 */ /* 0x000fe2000f8e18ff */
[----:B------:R-:W-:Y:S04]  /*6b70*/  UISETP.NE.AND UP0, UPT, UR51, 0x4, UPT ;  /* 0x000000043300788c */ /* 0x000fe8000bf05270 */
[----:B------:R-:W-:Y:S01]  /*6b80*/  @P1 VIADD R5, R5, 0x60 ;  /* 0x0000006005051836 */ /* 0x000fe20000000000 */
[----:B------:R-:W-:Y:S04]  /*6b90*/  USEL UR51, UR51, URZ, UP0 ;  /* 0x000000ff33337287 */ /* 0x000fe80008000000 */
[----:B------:R-:W-:Y:S04]  /*6ba0*/  @P1 PRMT R0, R0, 0x654, R5 ;  /* 0x0000065400001816 */ /* 0x000fe80000000005 */
[----:B------:R2:W-:Y:S04]  /*6bb0*/  @P1 SYNCS.ARRIVE.TRANS64.RED.A1T0 RZ, [R0+URZ], RZ ;  /* 0x000000ff00ff19a7 */ /* 0x0005e800081004ff */
.L_x_118:
[----:B------:R-:W4:Y:S01]  /*6bc0*/  @P1 SYNCS.PHASECHK.TRANS64.TRYWAIT P0, [R3+URZ+0x40], R2 ;  /* 0x00004002030015a7 */ /* 0x000f2200080011ff */
[----:B------:R-:W-:Y:S01]  /*6bd0*/  BSSY B1, `(.L_x_119) ;  /* 0x0000016000017945 */ /* 0x000fe20003800000 */
[----:B----4-:R-:W-:Y:S03]  /*6be0*/  @P1 SEL R89, RZ, 0x1, !P0 ;  /* 0x00000001ff591807 */ /* 0x010fe60004000000 */
[----:B------:R-:W-:Y:S05]  /*6bf0*/  @!P1 BRA `(.L_x_120) ;  /* 0x00000000004c9947 */ /* 0x000fea0003800000 */
[----:B------:R-:W-:Y:S01]  /*6c00*/  ISETP.NE.AND P0, PT, R89, RZ, PT ;  /* 0x000000ff5900720c */ /* 0x000fe20003f05270 */
[----:B------:R-:W-:Y:S01]  /*6c10*/  BSSY B0, `(.L_x_121) ;  /* 0x000000b000007945 */ /* 0x000fe20003800000 */
[----:B------:R-:W-:Y:S11]  /*6c20*/  ISETP.NE.AND P1, PT, R90, RZ, PT ;  /* 0x000000ff5a00720c */ /* 0x000ff60003f25270 */
[----:B------:R-:W-:Y:S02]  /*6c30*/  @!UPT UIADD3 URZ, UPT, UPT, URZ, URZ, URZ ;  /* 0x000000fffffff290 */ /* 0x000fe4000fffe0ff */
[C---:B-1----:R-:W-:Y:S01]  /*6c40*/  @P1 IMAD R6, R43.reuse, 0x2000, R80 ;  /* 0x000020002b061824 */ /* 0x042fe200078e0250 */
[C---:B------:R-:W-:Y:S01]  /*6c50*/  @P1 LEA R4, R43.reuse, R78, 0xd ;  /* 0x0000004e2b041211 */ /* 0x040fe200078e68ff */
[C---:B------:R-:W-:Y:S02]  /*6c60*/  @P1 IMAD R5, R43.reuse, 0x2000, R79 ;  /* 0x000020002b051824 */ /* 0x040fe400078e024f */
[----:B------:R-:W-:Y:S01]  /*6c70*/  @P1 IMAD R2, R43, 0x2000, R86 ;  /* 0x000020002b021824 */ /* 0x000fe200078e0256 */
[----:B------:R-:W-:Y:S06]  /*6c80*/  @P0 BRA `(.L_x_122) ;  /* 0x00000000000c0947 */ /* 0x000fec0003800000 */
[----:B--2---:R-:W-:Y:S04]  /*6c90*/  SHF.L.U32 R0, R77, 0x1f, RZ ;  /* 0x0000001f4d007819 */ /* 0x004fe800000006ff */
[----:B------:R-:W1:Y:S02]  /*6ca0*/  SYNCS.PHASECHK.TRANS64.TRYWAIT P0, [R3+URZ+0x40], R0 ;  /* 0x00004000030075a7 */ /* 0x000e6400080011ff */
[----:B-1----:R-:W-:Y:S05]  /*6cb0*/  @!P0 BRA `(.L_x_123) ;  /* 0x0000002800ac8947 */ /* 0x002fea0003800000 */
.L_x_122:
[----:B------:R-:W-:Y:S05]  /*6cc0*/  BSYNC B0 ;  /* 0x0000000000007941 */ /* 0x000fea0003800000 */
.L_x_121:
[----:B------:R-:W-:Y:S02]  /*6cd0*/  ISETP.NE.AND P0, PT, R90, RZ, PT ;  /* 0x000000ff5a00720c */ /* 0x000fe40003f05270 */
[----:B------:R-:W-:Y:S11]  /*6ce0*/  IADD3 R43, PT, PT, R43, 0x1, RZ ;  /* 0x000000012b2b7810 */ /* 0x000ff60007ffe0ff */
[----:B------:R4:W1:Y:S04]  /*6cf0*/  @P0 LDS.128 R56, [R6] ;  /* 0x0000000006380984 */ /* 0x0008680000000c00 */
[----:B------:R4:W1:Y:S04]  /*6d00*/  @P0 LDS.128 R52, [R5+0x10] ;  /* 0x0000100005340984 */ /* 0x0008680000000c00 */
[----:B------:R4:W1:Y:S04]  /*6d10*/  @P0 LDS.128 R48, [R4+0x20] ;  /* 0x0000200004300984 */ /* 0x0008680000000c00 */
[----:B------:R4:W1:Y:S02]  /*6d20*/  @P0 LDS.128 R44, [R2+0x30] ;  /* 0x00003000022c0984 */ /* 0x0008640000000c00 */
.L_x_120:
[----:B------:R-:W-:Y:S05]  /*6d30*/  BSYNC B1 ;  /* 0x0000000000017941 */ /* 0x000fea0003800000 */
.L_x_119:
[----:B-1----:R-:W-:Y:S05]  /*6d40*/  VIADD R3, R34, 0x10 ;  /* 0x0000001022037836 */ /* 0x002fea0000000000 */
[----:B------:R-:W-:Y:S04]  /*6d50*/  SHF.R.U32.HI R3, RZ, 0x15, R3 ;  /* 0x00000015ff037819 */ /* 0x000fe80000011603 */
[----:B------:R-:W-:Y:S11]  /*6d60*/  LOP3.LUT P0, RZ, R3, 0x3, R72, 0x48, !PT ;  /* 0x0000000303ff7812 */ /* 0x000ff60007804848 */
[----:B------:R-:W-:Y:S02]  /*6d70*/  @!UPT UIADD3 URZ, UPT, UPT, URZ, URZ, URZ ;  /* 0x000000fffffff290 */ /* 0x000fe4000fffe0ff */
[----:B------:R-:W-:Y:S05]  /*6d80*/  @!P0 BRA `(.L_x_124) ;  /* 0x0000000000408947 */ /* 0x000fea0003800000 */
[----:B------:R-:W1:Y:S01]  /*6d90*/  LDCU.64 UR8, c[0x4][0x70] ;  /* 0x01000e00ff0877ac */ /* 0x000e620008000a00 */
[----:B------:R-:W-:Y:S01]  /*6da0*/  MOV R3, 0x0 ;  /* 0x0000000000037802 */ /* 0x000fe20000000f00 */
[----:B------:R-:W-:Y:S02]  /*6db0*/  HFMA2 R12, -RZ, RZ, 0, 5.9604644775390625e-08 ;  /* 0x00000001ff0c7431 */ /* 0x000fe400000001ff */
[----:B------:R-:W-:Y:S02]  /*6dc0*/  IMAD.MOV.U32 R8, RZ, RZ, 0x192 ;  /* 0x00000192ff087424 */ /* 0x000fe400078e00ff */
[----:B------:R-:W-:Y:S01]  /*6dd0*/  IMAD.MOV.U32 R13, RZ, RZ, RZ ;  /* 0x000000ffff0d7224 */ /* 0x000fe200078e00ff */
[----:B------:R-:W5:Y:S01]  /*6de0*/  LDCU.64 UR6, c[0x4][0x78] ;  /* 0x01000f00ff0677ac */ /* 0x000f620008000a00 */
[----:B----4-:R-:W4:Y:S01]  /*6df0*/  LDC.64 R2, c[0x4][R3] ;  /* 0x0100000003027b82 */ /* 0x010f220000000a00 */
[----:B------:R-:W2:Y:S01]  /*6e00*/  LDCU.64 UR4, c[0x4][0x10] ;  /* 0x01000200ff0477ac */ /* 0x000ea20008000a00 */
[----:B-1----:R-:W-:Y:S01]  /*6e10*/  MOV R5, UR9 ;  /* 0x0000000900057c02 */ /* 0x002fe20008000f00 */
[----:B------:R-:W-:Y:S01]  /*6e20*/  IMAD.U32 R4, RZ, RZ, UR8 ;  /* 0x00000008ff047e24 */ /* 0x000fe2000f8e00ff */
[----:B-----5:R-:W-:Y:S01]  /*6e30*/  MOV R7, UR7 ;  /* 0x0000000700077c02 */ /* 0x020fe20008000f00 */
[----:B------:R-:W-:Y:S01]  /*6e40*/  IMAD.U32 R6, RZ, RZ, UR6 ;  /* 0x00000006ff067e24 */ /* 0x000fe2000f8e00ff */
[----:B--2---:R-:W-:Y:S01]  /*6e50*/  MOV R11, UR5 ;  /* 0x00000005000b7c02 */ /* 0x004fe20008000f00 */
[----:B------:R-:W-:Y:S02]  /*6e60*/  IMAD.U32 R10, RZ, RZ, UR4 ;  /* 0x00000004ff0a7e24 */ /* 0x000fe4000f8e00ff */
[----:B------:R-:W-:Y:S07]  /*6e70*/  LEPC R20, `(.L_x_124) ;  /* 0x000000001014794e */ /* 0x000fee0000000000 */
[----:B---34-:R-:W-:Y:S05]  /*6e80*/  CALL.ABS.NOINC R2 ;  /* 0x0000000002007343 */ /* 0x018fea0003c00000 */
.L_x_124:
[----:B------:R-:W-:Y:S01]  /*6e90*/  LOP3.LUT R20, R56, 0xffffe000, RZ, 0xc0, !PT ;  /* 0xffffe00038147812 */ /* 0x000fe200078ec0ff */
[----:B------:R-:W-:Y:S05]  /*6ea0*/  WARPSYNC.ALL ;  /* 0x0000000000007948 */ /* 0x000fea0003800000 */
[----:B------:R-:W-:Y:S01]  /*6eb0*/  R2UR UR4, R34 ;  /* 0x00000000220472ca */ /* 0x000fe200000e0000 */
[----:B------:R-:W-:Y:S01]  /*6ec0*/  IMAD.U32 R92, RZ, RZ, UR51 ;  /* 0x00000033ff5c7e24 */ /* 0x000fe2000f8e00ff */
[----:B------:R-:W-:Y:S01]  /*6ed0*/  LOP3.LUT R21, R57, 0xffffe000, RZ, 0xc0, !PT ;  /* 0xffffe00039157812 */ /* 0x000fe200078ec0ff */
[----:B------:R-:W-:Y:S01]  /*6ee0*/  IMAD.U32 R91, RZ, RZ, UR37 ;  /* 0x00000025ff5b7e24 */ /* 0x000fe2000f8e00ff */
[----:B------:R-:W-:Y:S01]  /*6ef0*/  LOP3.LUT R40, R59, 0xffffe000, RZ, 0xc0, !PT ;  /* 0xffffe0003b287812 */ /* 0x000fe200078ec0ff */
[----:B------:R-:W-:Y:S01]  /*6f00*/  BSSY.RECONVERGENT B0, `(.L_x_125) ;  /* 0x0000060000007945 */ /* 0x000fe20003800200 */
[----:B------:R-:W-:Y:S02]  /*6f10*/  LOP3.LUT R41, R52, 0xffffe000, RZ, 0xc0, !PT ;  /* 0xffffe00034297812 */ /* 0x000fe400078ec0ff */
[----:B------:R-:W-:Y:S02]  /*6f20*/  LOP3.LUT R42, R53, 0xffffe000, RZ, 0xc0, !PT ;  /* 0xffffe000352a7812 */ /* 0x000fe400078ec0ff */
[----:B------:R-:W-:Y:S02]  /*6f30*/  ISETP.NE.AND P6, PT, R87, RZ, PT ;  /* 0x000000ff5700720c */ /* 0x000fe40003fc5270 */
[----:B------:R-:W-:Y:S01]  /*6f40*/  ISETP.NE.AND P0, PT, R82, RZ, PT ;  /* 0x000000ff5200720c */ /* 0x000fe20003f05270 */
[----:B----4-:R-:W2:Y:S10]  /*6f50*/  LDTM.x16 R4, tmem[UR4+0x10] ;  /* 0x00001004000479ee */ /* 0x010eb40008240000 */
[----:B------:R-:W-:Y:S02]  /*6f60*/  @P6 LEA R92, R92, UR48, 0x3 ;  /* 0x000000305c5c6c11 */ /* 0x000fe4000f8e18ff */
[----:B------:R-:W-:Y:S03]  /*6f70*/  @P6 SHF.L.U32 R93, R77, 0x1f, RZ ;  /* 0x0000001f4d5d6819 */ /* 0x000fe600000006ff */
[----:B------:R-:W-:Y:S05]  /*6f80*/  @P6 VIADD R92, R92, 0x60 ;  /* 0x000000605c5c6836 */ /* 0x000fea0000000000 */
[----:B------:R-:W-:Y:S02]  /*6f90*/  @P6 PRMT R91, R91, 0x654, R92 ;  /* 0x000006545b5b6816 */ /* 0x000fe4000000005c */
[----:B------:R-:W-:Y:S01]  /*6fa0*/  LEA R92, R43, UR48, 0x3 ;  /* 0x000000302b5c7c11 */ /* 0x000fe2000f8e18ff */
[C---:B--2---:R-:W-:Y:S01]  /*6fb0*/  FMUL R0, R32.reuse, R4 ;  /* 0x0000000420007220 */ /* 0x044fe20000400000 */
[C---:B------:R-:W-:Y:S01]  /*6fc0*/  FMUL R2, R32.reuse, R5 ;  /* 0x0000000520027220 */ /* 0x040fe20000400000 */
[C---:B------:R-:W-:Y:S01]  /*6fd0*/  FMUL R3, R32.reuse, R6 ;  /* 0x0000000620037220 */ /* 0x040fe20000400000 */
[----:B------:R-:W-:Y:S01]  /*6fe0*/  FMUL R7, R32, R7 ;  /* 0x0000000720077220 */ /* 0x000fe20000400000 */
[C---:B------:R-:W-:Y:S01]  /*6ff0*/  FFMA R36, R35.reuse, R20, R0 ;  /* 0x0000001423247223 */ /* 0x040fe20000000000 */
[----:B------:R-:W-:Y:S01]  /*7000*/  LOP3.LUT R20, R58, 0xffffe000, RZ, 0xc0, !PT ;  /* 0xffffe0003a147812 */ /* 0x000fe200078ec0ff */
[C---:B------:R-:W-:Y:S01]  /*7010*/  FFMA R37, R35.reuse, R21, R2 ;  /* 0x0000001523257223 */ /* 0x040fe20000000002 */
[----:B------:R-:W-:Y:S01]  /*7020*/  LOP3.LUT R21, R48, 0xffffe000, RZ, 0xc0, !PT ;  /* 0xffffe00030157812 */ /* 0x000fe200078ec0ff */
[----:B------:R-:W-:Y:S01]  /*7030*/  FMUL R4, R32, R8 ;  /* 0x0000000820047220 */ /* 0x000fe20000400000 */
[----:B------:R-:W-:Y:S01]  /*7040*/  F2FP.TF32.F32.PACK_B R36, R36 ;  /* 0x00000024ff24723e */ /* 0x000fe200024050ff */
[C---:B------:R-:W-:Y:S01]  /*7050*/  FFMA R38, R35.reuse, R20, R3 ;  /* 0x0000001423267223 */ /* 0x040fe20000000003 */
[----:B------:R-:W-:Y:S01]  /*7060*/  LOP3.LUT R20, R54, 0xffffe000, RZ, 0xc0, !PT ;  /* 0xffffe00036147812 */ /* 0x000fe200078ec0ff */
[----:B------:R-:W-:Y:S01]  /*7070*/  FFMA R39, R35, R40, R7 ;  /* 0x0000002823277223 */ /* 0x000fe20000000007 */
[----:B------:R-:W-:Y:S01]  /*7080*/  LOP3.LUT R40, R55, 0xffffe000, RZ, 0xc0, !PT ;  /* 0xffffe00037287812 */ /* 0x000fe200078ec0ff */
[C---:B------:R-:W-:Y:S01]  /*7090*/  FMUL R5, R32.reuse, R9 ;  /* 0x0000000920057220 */ /* 0x040fe20000400000 */
[C---:B------:R-:W-:Y:S01]  /*70a0*/  FMUL R6, R32.reuse, R10 ;  /* 0x0000000a20067220 */ /* 0x040fe20000400000 */
[C---:B------:R-:W-:Y:S01]  /*70b0*/  FMUL R11, R32.reuse, R11 ;  /* 0x0000000b200b7220 */ /* 0x040fe20000400000 */
[----:B------:R-:W-:Y:S01]  /*70c0*/  F2FP.TF32.F32.PACK_B R37, R37 ;  /* 0x00000025ff25723e */ /* 0x000fe200024050ff */
[C---:B------:R-:W-:Y:S01]  /*70d0*/  FFMA R4, R35.reuse, R41, R4 ;  /* 0x0000002923047223 */ /* 0x040fe20000000004 */
[----:B------:R-:W-:Y:S01]  /*70e0*/  F2FP.TF32.F32.PACK_B R38, R38 ;  /* 0x00000026ff26723e */ /* 0x000fe200024050ff */
[C---:B------:R-:W-:Y:S01]  /*70f0*/  FFMA R5, R35.reuse, R42, R5 ;  /* 0x0000002a23057223 */ /* 0x040fe20000000005 */
[----:B------:R-:W-:Y:S01]  /*7100*/  F2FP.TF32.F32.PACK_B R39, R39 ;  /* 0x00000027ff27723e */ /* 0x000fe200024050ff */
[C---:B------:R-:W-:Y:S01]  /*7110*/  FFMA R6, R35.reuse, R20, R6 ;  /* 0x0000001423067223 */ /* 0x040fe20000000006 */
[----:B------:R-:W-:Y:S01]  /*7120*/  FFMA R7, R35, R40, R11 ;  /* 0x0000002823077223 */ /* 0x000fe2000000000b */
        /* <DEDUP_REMOVED lines=47> */
[----:B------:R-:W-:Y:S02]  /*7420*/  UIADD3 UR12, UP0, UPT, UR52, 0x680, URZ ;  /* 0x00000680340c7890 */ /* 0x000fe4000ff1e0ff */
[----:B------:R-:W-:Y:S02]  /*7430*/  UIADD3 UR9, UPT, UPT, UR41, 0x10, URZ ;  /* 0x0000001029097890 */ /* 0x000fe4000fffe0ff */
[----:B------:R-:W-:Y:S02]  /*7440*/  UIADD3 UR8, UPT, UPT, UR48, 0x2200, URZ ;  /* 0x0000220030087890 */ /* 0x000fe4000fffe0ff */
[----:B------:R-:W-:Y:S01]  /*7450*/  UIADD3.X UR13, UPT, UPT, URZ, UR53, URZ, UP0, !UPT ;  /* 0x00000035ff0d7290 */ /* 0x000fe200087fe4ff */
[----:B------:R-:W-:Y:S01]  /*7460*/  UMOV UR10, UR42 ;  /* 0x0000002a000a7c82 */ /* 0x000fe20008000000 */
[----:B------:R-:W-:Y:S01]  /*7470*/  UMOV UR11, UR36 ;  /* 0x00000024000b7c82 */ /* 0x000fe20008000000 */
[----:B------:R-:W-:Y:S02]  /*7480*/  UIADD3 UR5, UPT, UPT, UR41, 0x50, URZ ;  /* 0x0000005029057890 */ /* 0x000fe4000fffe0ff */
[----:B------:R-:W-:Y:S01]  /*7490*/  UIADD3 UR4, UPT, UPT, UR48, 0x3200, URZ ;  /* 0x0000320030047890 */ /* 0x000fe2000fffe0ff */
[----:B------:R-:W-:Y:S03]  /*74a0*/  UMOV UR6, UR42 ;  /* 0x0000002a00067c82 */ /* 0x000fe60008000000 */
[----:B------:R2:W-:Y:S01]  /*74b0*/  UTMASTG.3D [UR8], [UR12] ;  /* 0x000000080c0073b5 */ /* 0x0005e20008010000 */
[----:B------:R-:W-:Y:S04]  /*74c0*/  UMOV UR7, UR36 ;  /* 0x0000002400077c82 */ /* 0x000fe80008000000 */
[----:B------:R2:W-:Y:S01]  /*74d0*/  UTMASTG.3D [UR4], [UR12] ;  /* 0x000000040c0073b5 */ /* 0x0005e20008010000 */
[----:B------:R0:W-:Y:S01]  /*74e0*/  UTMACMDFLUSH ;  /* 0x00000000000079b7 */ /* 0x0001e20000000000 */
[----:B--2---:R-:W-:Y:S04]  /*74f0*/  DEPBAR.LE SB0, 0x1 ;  /* 0x000080400000791a */ /* 0x004fe80000000000 */
.L_x_126:
[----:B------:R-:W-:Y:S05]  /*7500*/  BSYNC.RECONVERGENT B0 ;  /* 0x0000000000007941 */ /* 0x000fea0003800200 */
.L_x_125:
[----:B------:R-:W-:Y:S01]  /*7510*/  BAR.SYNC.DEFER_BLOCKING 0x1, 0x80 ;  /* 0x0042000000007b1d */ /* 0x000fe20000010000 */
[----:B------:R-:W-:Y:S04]  /*7520*/  UIADD3 UR40, UPT, UPT, UR51, 0x1, URZ ;  /* 0x0000000133287890 */ /* 0x000fe8000fffe0ff */
[----:B------:R-:W-:Y:S04]  /*7530*/  UISETP.NE.AND UP0, UPT, UR40, 0x4, UPT ;  /* 0x000000042800788c */ /* 0x000fe8000bf05270 */
[----:B------:R-:W-:Y:S01]  /*7540*/  USEL UR40, UR40, URZ, UP0 ;  /* 0x000000ff28287287 */ /* 0x000fe20008000000 */
[----:B------:R2:W-:Y:S01]  /*7550*/  @P6 SYNCS.ARRIVE.TRANS64.RED.A1T0 RZ, [R91+URZ], RZ ;  /* 0x000000ff5bff69a7 */ /* 0x0005e200081004ff */
[----:B------:R-:W-:Y:S01]  /*7560*/  BSSY B1, `(.L_x_127) ;  /* 0x0000017000017945 */ /* 0x000fe20003800000 */
[----:B------:R-:W4:Y:S02]  /*7570*/  @P6 SYNCS.PHASECHK.TRANS64.TRYWAIT P0, [R92+URZ+0x40], R93 ;  /* 0x0000405d5c0065a7 */ /* 0x000f2400080011ff */
[----:B----4-:R-:W-:Y:S01]  /*7580*/  @P6 SEL R89, RZ, 0x1, !P0 ;  /* 0x00000001ff596807 */ /* 0x010fe20004000000 */
[----:B--2---:R-:W-:Y:S06]  /*7590*/  @!P6 BRA `(.L_x_128) ;  /* 0x00000000004ce947 */ /* 0x004fec0003800000 */
        /* <DEDUP_REMOVED lines=9> */
[----:B------:R-:W-:Y:S04]  /*7630*/  SHF.L.U32 R5, R77, 0x1f, RZ ;  /* 0x0000001f4d057819 */ /* 0x000fe800000006ff */
[----:B------:R-:W1:Y:S02]  /*7640*/  SYNCS.PHASECHK.TRANS64.TRYWAIT P0, [R92+URZ+0x40], R5 ;  /* 0x000040055c0075a7 */ /* 0x000e6400080011ff */
[----:B-1----:R-:W-:Y:S05]  /*7650*/  @!P0 BRA `(.L_x_131) ;  /* 0x0000002000588947 */ /* 0x002fea0003800000 */
.L_x_130:
[----:B------:R-:W-:Y:S05]  /*7660*/  BSYNC B0 ;  /* 0x0000000000007941 */ /* 0x000fea0003800000 */
.L_x_129:
[----:B------:R-:W-:Y:S02]  /*7670*/  ISETP.NE.AND P0, PT, R90, RZ, PT ;  /* 0x000000ff5a00720c */ /* 0x000fe40003f05270 */
[----:B------:R-:W-:Y:S11]  /*7680*/  IADD3 R43, PT, PT, R43, 0x1, RZ ;  /* 0x000000012b2b7810 */ /* 0x000ff60007ffe0ff */
[----:B------:R2:W4:Y:S04]  /*7690*/  @P0 LDS.128 R56, [R4] ;  /* 0x0000000004380984 */ /* 0x0005280000000c00 */
[----:B------:R2:W1:Y:S04]  /*76a0*/  @P0 LDS.128 R52, [R3+0x10] ;  /* 0x0000100003340984 */ /* 0x0004680000000c00 */
[----:B------:R2:W1:Y:S04]  /*76b0*/  @P0 LDS.128 R48, [R2+0x20] ;  /* 0x0000200002300984 */ /* 0x0004680000000c00 */
[----:B------:R2:W1:Y:S02]  /*76c0*/  @P0 LDS.128 R44, [R0+0x30] ;  /* 0x00003000002c0984 */ /* 0x0004640000000c00 */
.L_x_128:
[----:B------:R-:W-:Y:S05]  /*76d0*/  BSYNC B1 ;  /* 0x0000000000017941 */ /* 0x000fea0003800000 */
.L_x_127:
[----:B--2---:R-:W-:Y:S05]  /*76e0*/  VIADD R3, R34, 0x20 ;  /* 0x0000002022037836 */ /* 0x004fea0000000000 */
[----:B------:R-:W-:Y:S04]  /*76f0*/  SHF.R.U32.HI R3, RZ, 0x15, R3 ;  /* 0x00000015ff037819 */ /* 0x000fe80000011603 */
[----:B------:R-:W-:Y:S11]  /*7700*/  LOP3.LUT P0, RZ, R3, 0x3, R72, 0x48, !PT ;  /* 0x0000000303ff7812 */ /* 0x000ff60007804848 */
[----:B------:R-:W-:Y:S02]  /*7710*/  @!UPT UIADD3 URZ, UPT, UPT, URZ, URZ, URZ ;  /* 0x000000fffffff290 */ /* 0x000fe4000fffe0ff */
[----:B------:R-:W-:Y:S05]  /*7720*/  @!P0 BRA `(.L_x_132) ;  /* 0x0000000000408947 */ /* 0x000fea0003800000 */
[----:B------:R-:W2:Y:S01]  /*7730*/  LDCU.64 UR8, c[0x4][0x70] ;  /* 0x01000e00ff0877ac */ /* 0x000ea20008000a00 */
[----:B------:R-:W-:Y:S01]  /*7740*/  MOV R3, 0x0 ;  /* 0x0000000000037802 */ /* 0x000fe20000000f00 */
[----:B-1----:R-:W-:Y:S02]  /*7750*/  HFMA2 R12, -RZ, RZ, 0, 5.9604644775390625e-08 ;  /* 0x00000001ff0c7431 */ /* 0x002fe400000001ff */
[----:B------:R-:W-:Y:S02]  /*7760*/  IMAD.MOV.U32 R8, RZ, RZ, 0x192 ;  /* 0x00000192ff087424 */ /* 0x000fe400078e00ff */
[----:B------:R-:W-:Y:S01]  /*7770*/  IMAD.MOV.U32 R13, RZ, RZ, RZ ;  /* 0x000000ffff0d7224 */ /* 0x000fe200078e00ff */
[----:B------:R-:W1:Y:S01]  /*7780*/  LDCU.64 UR6, c[0x4][0x78] ;  /* 0x01000f00ff0677ac */ /* 0x000e620008000a00 */
[----:B------:R-:W3:Y:S01]  /*7790*/  LDC.64 R2, c[0x4][R3] ;  /* 0x0100000003027b82 */ /* 0x000ee20000000a00 */
[----:B------:R-:W5:Y:S01]  /*77a0*/  LDCU.64 UR4, c[0x4][0x10] ;  /* 0x01000200ff0477ac */ /* 0x000f620008000a00 */
[----:B--2---:R-:W-:Y:S01]  /*77b0*/  MOV R5, UR9 ;  /* 0x0000000900057c02 */ /* 0x004fe20008000f00 */
[----:B------:R-:W-:Y:S01]  /*77c0*/  IMAD.U32 R4, RZ, RZ, UR8 ;  /* 0x00000008ff047e24 */ /* 0x000fe2000f8e00ff */
[----:B-1----:R-:W-:Y:S01]  /*77d0*/  MOV R7, UR7 ;  /* 0x0000000700077c02 */ /* 0x002fe20008000f00 */
[----:B------:R-:W-:Y:S01]  /*77e0*/  IMAD.U32 R6, RZ, RZ, UR6 ;  /* 0x00000006ff067e24 */ /* 0x000fe2000f8e00ff */
[----:B-----5:R-:W-:Y:S01]  /*77f0*/  MOV R11, UR5 ;  /* 0x00000005000b7c02 */ /* 0x020fe20008000f00 */
[----:B------:R-:W-:Y:S02]  /*7800*/  IMAD.U32 R10, RZ, RZ, UR4 ;  /* 0x00000004ff0a7e24 */ /* 0x000fe4000f8e00ff */
[----:B------:R-:W-:Y:S07]  /*7810*/  LEPC R20, `(.L_x_132) ;  /* 0x000000001014794e */ /* 0x000fee0000000000 */
[----:B---34-:R-:W-:Y:S05]  /*7820*/  CALL.ABS.NOINC R2 ;  /* 0x0000000002007343 */ /* 0x018fea0003c00000 */
.L_x_132:
[----:B----4-:R-:W-:Y:S01]  /*7830*/  LOP3.LUT R20, R56, 0xffffe000, RZ, 0xc0, !PT ;  /* 0xffffe00038147812 */ /* 0x010fe200078ec0ff */
[----:B------:R-:W-:Y:S05]  /*7840*/  WARPSYNC.ALL ;  /* 0x0000000000007948 */ /* 0x000fea0003800000 */
[----:B------:R-:W-:Y:S01]  /*7850*/  R2UR UR4, R34 ;  /* 0x00000000220472ca */ /* 0x000fe200000e0000 */
[----:B-1----:R-:W-:Y:S01]  /*7860*/  IMAD.U32 R92, RZ, RZ, UR40 ;  /* 0x00000028ff5c7e24 */ /* 0x002fe2000f8e00ff */
        /* <DEDUP_REMOVED lines=8> */
[----:B------:R-:W1:Y:S10]  /*78f0*/  LDTM.x16 R4, tmem[UR4+0x20] ;  /* 0x00002004000479ee */ /* 0x000e740008240000 */
[----:B------:R-:W-:Y:S02]  /*7900*/  @P6 LEA R92, R92, UR48, 0x3 ;  /* 0x000000305c5c6c11 */ /* 0x000fe4000f8e18ff */
[----:B------:R-:W-:Y:S03]  /*7910*/  @P6 SHF.L.U32 R93, R77, 0x1f, RZ ;  /* 0x0000001f4d5d6819 */ /* 0x000fe600000006ff */
[----:B------:R-:W-:Y:S05]  /*7920*/  @P6 VIADD R92, R92, 0x60 ;  /* 0x000000605c5c6836 */ /* 0x000fea0000000000 */
[----:B------:R-:W-:Y:S02]  /*7930*/  @P6 PRMT R91, R91, 0x654, R92 ;  /* 0x000006545b5b6816 */ /* 0x000fe4000000005c */
[----:B------:R-:W-:Y:S01]  /*7940*/  LEA R92, R43, UR48, 0x3 ;  /* 0x000000302b5c7c11 */ /* 0x000fe2000f8e18ff */
[C---:B-1----:R-:W-:Y:S01]  /*7950*/  FMUL R0, R32.reuse, R4 ;  /* 0x0000000420007220 */ /* 0x042fe20000400000 */
        /* <DEDUP_REMOVED lines=84> */
.L_x_134:
[----:B------:R-:W-:Y:S05]  /*7ea0*/  BSYNC.RECONVERGENT B0 ;  /* 0x0000000000007941 */ /* 0x000fea0003800200 */
.L_x_133:
        /* <DEDUP_REMOVED lines=13> */
[C---:B------:R-:W-:Y:S01]  /*7f80*/  @P1 IMAD R3, R43.reuse, 0x2000, R80 ;  /* 0x000020002b031824 */ /* 0x040fe200078e0250 */
[C---:B------:R-:W-:Y:S01]  /*7f90*/  @P1 LEA R0, R43.reuse, R78, 0xd ;  /* 0x0000004e2b001211 */ /* 0x040fe200078e68ff */
[C---:B------:R-:W-:Y:S02]  /*7fa0*/  @P1 IMAD R2, R43.reuse, 0x2000, R79 ;  /* 0x000020002b021824 */ /* 0x040fe400078e024f */
[----:B------:R-:W-:Y:S01]  /*7fb0*/  @P1 IMAD R43, R43, 0x2000, R86 ;  /* 0x000020002b2b1824 */ /* 0x000fe200078e0256 */
[----:B------:R-:W-:Y:S06]  /*7fc0*/  @P0 BRA `(.L_x_138) ;  /* 0x00000000000c0947 */ /* 0x000fec0003800000 */
[----:B-1----:R-:W-:Y:S04]  /*7fd0*/  SHF.L.U32 R5, R77, 0x1f, RZ ;  /* 0x0000001f4d057819 */ /* 0x002fe800000006ff */
[----:B------:R-:W1:Y:S02]  /*7fe0*/  SYNCS.PHASECHK.TRANS64.TRYWAIT P0, [R92+URZ+0x40], R5 ;  /* 0x000040055c0075a7 */ /* 0x000e6400080011ff */
[----:B-1----:R-:W-:Y:S05]  /*7ff0*/  @!P0 BRA `(.L_x_139) ;  /* 0x0000001800048947 */ /* 0x002fea0003800000 */
.L_x_138:
[----:B------:R-:W-:Y:S05]  /*8000*/  BSYNC B0 ;  /* 0x0000000000007941 */ /* 0x000fea0003800000 */
.L_x_137:
[----:B------:R-:W-:Y:S11]  /*8010*/  ISETP.NE.AND P0, PT, R90, RZ, PT ;  /* 0x000000ff5a00720c */ /* 0x000ff60003f05270 */
[----:B------:R-:W-:Y:S02]  /*8020*/  @!UPT UIADD3 URZ, UPT, UPT, URZ, URZ, URZ ;  /* 0x000000fffffff290 */ /* 0x000fe4000fffe0ff */
[----:B------:R2:W4:Y:S04]  /*8030*/  @P0 LDS.128 R56, [R3] ;  /* 0x0000000003380984 */ /* 0x0005280000000c00 */
[----:B------:R2:W1:Y:S04]  /*8040*/  @P0 LDS.128 R52, [R2+0x10] ;  /* 0x0000100002340984 */ /* 0x0004680000000c00 */
[----:B------:R2:W1:Y:S04]  /*8050*/  @P0 LDS.128 R48, [R0+0x20] ;  /* 0x0000200000300984 */ /* 0x0004680000000c00 */
[----:B------:R2:W1:Y:S02]  /*8060*/  @P0 LDS.128 R44, [R43+0x30] ;  /* 0x000030002b2c0984 */ /* 0x0004640000000c00 */
.L_x_136:
[----:B------:R-:W-:Y:S05]  /*8070*/  BSYNC B1 ;  /* 0x0000000000017941 */ /* 0x000fea0003800000 */
.L_x_135:
        /* <DEDUP_REMOVED lines=21> */
.L_x_140:
[----:B------:R-:W-:Y:S01]  /*81d0*/  ISETP.NE.AND P0, PT, R82, RZ, PT ;  /* 0x000000ff5200720c */ /* 0x000fe20003f05270 */
[----:B------:R-:W-:Y:S05]  /*81e0*/  WARPSYNC.ALL ;  /* 0x0000000000007948 */ /* 0x000fea0003800000 */
[----:B------:R-:W-:Y:S01]  /*81f0*/  R2UR UR4, R34 ;  /* 0x00000000220472ca */ /* 0x000fe200000e0000 */
[----:B------:R-:W-:Y:S01]  /*8200*/  VIADD R88, R88, 0xd0 ;  /* 0x000000d058587836 */ /* 0x000fe20000000000 */
[----:B----4-:R-:W-:Y:S01]  /*8210*/  LOP3.LUT R0, R56, 0xffffe000, RZ, 0xc0, !PT ;  /* 0xffffe00038007812 */ /* 0x010fe200078ec0ff */
[----:B------:R-:W-:Y:S01]  /*8220*/  BSSY.RECONVERGENT B0, `(.L_x_141) ;  /* 0x000005e000007945 */ /* 0x000fe20003800200 */
[----:B------:R-:W-:Y:S02]  /*8230*/  LOP3.LUT R2, R57, 0xffffe000, RZ, 0xc0, !PT ;  /* 0xffffe00039027812 */ /* 0x000fe400078ec0ff */
[----:B------:R-:W-:Y:S02]  /*8240*/  LOP3.LUT R3, R58, 0xffffe000, RZ, 0xc0, !PT ;  /* 0xffffe0003a037812 */ /* 0x000fe400078ec0ff */
[----:B------:R-:W-:Y:S02]  /*8250*/  LOP3.LUT R20, R59, 0xffffe000, RZ, 0xc0, !PT ;  /* 0xffffe0003b147812 */ /* 0x000fe400078ec0ff */
[----:B-1----:R-:W-:Y:S02]  /*8260*/  LOP3.LUT R21, R52, 0xffffe000, RZ, 0xc0, !PT ;  /* 0xffffe00034157812 */ /* 0x002fe400078ec0ff */
[----:B------:R-:W-:Y:S01]  /*8270*/  LOP3.LUT R36, R53, 0xffffe000, RZ, 0xc0, !PT ;  /* 0xffffe00035247812 */ /* 0x000fe200078ec0ff */
[----:B------:R-:W1:Y:S01]  /*8280*/  LDTM.x16 R4, tmem[UR4+0x30] ;  /* 0x00003004000479ee */ /* 0x000e620008240000 */
[----:B------:R-:W-:Y:S01]  /*8290*/  LOP3.LUT R37, R54, 0xffffe000, RZ, 0xc0, !PT ;  /* 0xffffe00036257812 */ /* 0x000fe200078ec0ff */
[----:B------:R-:W-:Y:S01]  /*82a0*/  NOP ;  /* 0x0000000000007918 */ /* 0x000fe20000000000 */
[----:B------:R-:W-:Y:S02]  /*82b0*/  LOP3.LUT R38, R55, 0xffffe000, RZ, 0xc0, !PT ;  /* 0xffffe00037267812 */ /* 0x000fe400078ec0ff */
[----:B------:R-:W-:Y:S02]  /*82c0*/  LOP3.LUT R88, R88, 0xfefffff8, RZ, 0xc0, !PT ;  /* 0xfefffff858587812 */ /* 0x000fe400078ec0ff */
[----:B------:R-:W-:Y:S02]  /*82d0*/  LOP3.LUT R39, R48, 0xffffe000, RZ, 0xc0, !PT ;  /* 0xffffe00030277812 */ /* 0x000fe400078ec0ff */
[----:B------:R-:W-:Y:S01]  /*82e0*/  LOP3.LUT R40, R49, 0xffffe000, RZ, 0xc0, !PT ;  /* 0xffffe00031287812 */ /* 0x000fe200078ec0ff */
[----:B-1----:R1:W-:Y:S01]  /*82f0*/  SYNCS.ARRIVE.TRANS64.RED.A1T0 RZ, [R88+URZ], RZ ;  /* 0x000000ff58ff79a7 */ /* 0x0023e200081004ff */
[----:B------:R-:W-:Y:S02]  /*8300*/  LOP3.LUT R41, R50, 0xffffe000, RZ, 0xc0, !PT ;  /* 0xffffe00032297812 */ /* 0x000fe400078ec0ff */
[----:B------:R-:W-:Y:S02]  /*8310*/  LOP3.LUT R42, R51, 0xffffe000, RZ, 0xc0, !PT ;  /* 0xffffe000332a7812 */ /* 0x000fe400078ec0ff */
[----:B------:R-:W-:Y:S02]  /*8320*/  LOP3.LUT R43, R44, 0xffffe000, RZ, 0xc0, !PT ;  /* 0xffffe0002c2b7812 */ /* 0x000fe400078ec0ff */
[----:B------:R-:W-:Y:S02]  /*8330*/  LOP3.LUT R44, R45, 0xffffe000, RZ, 0xc0, !PT ;  /* 0xffffe0002d2c7812 */ /* 0x000fe400078ec0ff */
[----:B------:R-:W-:Y:S02]  /*8340*/  LOP3.LUT R45, R46, 0xffffe000, RZ, 0xc0, !PT ;  /* 0xffffe0002e2d7812 */ /* 0x000fe400078ec0ff */
[----:B------:R-:W-:Y:S01]  /*8350*/  LOP3.LUT R46, R47, 0xffffe000, RZ, 0xc0, !PT ;  /* 0xffffe0002f2e7812 */ /* 0x000fe200078ec0ff */
[C---:B------:R-:W-:Y:S01]  /*8360*/  FMUL R4, R32.reuse, R4 ;  /* 0x0000000420047220 */ /* 0x040fe20000400000 */
[C---:B------:R-:W-:Y:S01]  /*8370*/  FMUL R5, R32.reuse, R5 ;  /* 0x0000000520057220 */ /* 0x040fe20000400000 */
[C---:B------:R-:W-:Y:S01]  /*8380*/  FMUL R6, R32.reuse, R6 ;  /* 0x0000000620067220 */ /* 0x040fe20000400000 */
[C---:B------:R-:W-:Y:S01]  /*8390*/  FMUL R7, R32.reuse, R7 ;  /* 0x0000000720077220 */ /* 0x040fe20000400000 */
[C---:B------:R-:W-:Y:S01]  /*83a0*/  FFMA R4, R35.reuse, R0, R4 ;  /* 0x0000000023047223 */ /* 0x040fe20000000004 */
[C---:B------:R-:W-:Y:S01]  /*83b0*/  FFMA R5, R35.reuse, R2, R5 ;  /* 0x0000000223057223 */ /* 0x040fe20000000005 */
[C---:B------:R-:W-:Y:S01]  /*83c0*/  FFMA R6, R35.reuse, R3, R6 ;  /* 0x0000000323067223 */ /* 0x040fe20000000006 */
[C---:B------:R-:W-:Y:S01]  /*83d0*/  FFMA R7, R35.reuse, R20, R7 ;  /* 0x0000001423077223 */ /* 0x040fe20000000007 */
[C---:B------:R-:W-:Y:S01]  /*83e0*/  FMUL R8, R32.reuse, R8 ;  /* 0x0000000820087220 */ /* 0x040fe20000400000 */
        /* <DEDUP_REMOVED lines=9> */
[----:B------:R-:W-:Y:S01]  /*8480*/  F2FP.TF32.F32.PACK_B R7, R7 ;  /* 0x00000007ff07723e */ /* 0x000fe200024050ff */
[C---:B------:R-:W-:Y:S01]  /*8490*/  FFMA R11, R35.reuse, R38, R11 ;  /* 0x00000026230b7223 */ /* 0x040fe2000000000b */
[C---:B------:R-:W-:Y:S01]  /*84a0*/  FMUL R12, R32.reuse, R12 ;  /* 0x0000000c200c7220 */ /* 0x040fe20000400000 */
[----:B------:R-:W-:Y:S01]  /*84b0*/  F2FP.TF32.F32.PACK_B R8, R8 ;  /* 0x00000008ff08723e */ /* 0x000fe200024050ff */
[C---:B------:R-:W-:Y:S01]  /*84c0*/  FMUL R13, R32.reuse, R13 ;  /* 0x0000000d200d7220 */ /* 0x040fe20000400000 */
[----:B------:R1:W-:Y:S01]  /*84d0*/  STS.128 [R80+0x6000], R4 ;  /* 0x0060000450007388 */ /* 0x0003e20000000c00 */
        /* <DEDUP_REMOVED lines=8> */
[C---:B------:R-:W-:Y:S01]  /*8560*/  FFMA R15, R35.reuse, R42, R15 ;  /* 0x0000002a230f7223 */ /* 0x040fe2000000000f */
[C---:B------:R-:W-:Y:S01]  /*8570*/  FMUL R16, R32.reuse, R16 ;  /* 0x0000001020107220 */ /* 0x040fe20000400000 */
[----:B------:R-:W-:Y:S01]  /*8580*/  F2FP.TF32.F32.PACK_B R12, R12 ;  /* 0x0000000cff0c723e */ /* 0x000fe200024050ff */
[----:B------:R1:W-:Y:S01]  /*8590*/  STS.128 [R79+0x6010], R8 ;  /* 0x006010084f007388 */ /* 0x0003e20000000c00 */
[C---:B------:R-:W-:Y:S01]  /*85a0*/  FMUL R17, R32.reuse, R17 ;  /* 0x0000001120117220 */ /* 0x040fe20000400000 */
[C---:B------:R-:W-:Y:S01]  /*85b0*/  FMUL R18, R32.reuse, R18 ;  /* 0x0000001220127220 */ /* 0x040fe20000400000 */
[----:B------:R-:W-:Y:S01]  /*85c0*/  FMUL R19, R32, R19 ;  /* 0x0000001320137220 */ /* 0x000fe20000400000 */
[----:B------:R-:W-:Y:S01]  /*85d0*/  F2FP.TF32.F32.PACK_B R13, R13 ;  /* 0x0000000dff0d723e */ /* 0x000fe200024050ff */
[C---:B------:R-:W-:Y:S01]  /*85e0*/  FFMA R16, R35.reuse, R43, R16 ;  /* 0x0000002b23107223 */ /* 0x040fe20000000010 */
[----:B------:R-:W-:Y:S01]  /*85f0*/  F2FP.TF32.F32.PACK_B R14, R14 ;  /* 0x0000000eff0e723e */ /* 0x000fe200024050ff */
[C---:B------:R-:W-:Y:S01]  /*8600*/  FFMA R17, R35.reuse, R44, R17 ;  /* 0x0000002c23117223 */ /* 0x040fe20000000011 */
[----:B------:R-:W-:Y:S01]  /*8610*/  F2FP.TF32.F32.PACK_B R15, R15 ;  /* 0x0000000fff0f723e */ /* 0x000fe200024050ff */
[C---:B------:R-:W-:Y:S01]  /*8620*/  FFMA R18, R35.reuse, R45, R18 ;  /* 0x0000002d23127223 */ /* 0x040fe20000000012 */
[----:B------:R-:W-:Y:S01]  /*8630*/  FFMA R19, R35, R46, R19 ;  /* 0x0000002e23137223 */ /* 0x000fe20000000013 */
[----:B------:R-:W-:Y:S02]  /*8640*/  F2FP.TF32.F32.PACK_B R16, R16 ;  /* 0x00000010ff10723e */ /* 0x000fe400024050ff */
[----:B------:R1:W-:Y:S01]  /*8650*/  STS.128 [R78+0x6020], R12 ;  /* 0x0060200c4e007388 */ /* 0x0003e20000000c00 */
[----:B------:R-:W-:Y:S02]  /*8660*/  F2FP.TF32.F32.PACK_B R17, R17 ;  /* 0x00000011ff11723e */ /* 0x000fe400024050ff */
        /* <DEDUP_REMOVED lines=25> */
.L_x_142:
[----:B------:R-:W-:Y:S05]  /*8800*/  BSYNC.RECONVERGENT B0 ;  /* 0x0000000000007941 */ /* 0x000fea0003800200 */
.L_x_141:
[----:B------:R-:W-:Y:S01]  /*8810*/  BAR.SYNC.DEFER_BLOCKING 0x1, 0x80 ;  /* 0x0042000000007b1d */ /* 0x000fe20000010000 */
[----:B------:R-:W-:Y:S01]  /*8820*/  UISETP.NE.AND UP0, UPT, UR49, -0x4, UPT ;  /* 0xfffffffc3100788c */ /* 0x000fe2000bf05270 */
[----:B------:R-:W-:Y:S08]  /*8830*/  IADD3 R0, PT, PT, R30, 0x1, RZ ;  /* 0x000000011e007810 */ /* 0x000ff00007ffe0ff */
[----:B------:R-:W-:Y:S05]  /*8840*/  BRA.U !UP0, `(.L_x_143) ;  /* 0x0000000108287547 */ /* 0x000fea000b800000 */
[----:B------:R-:W-:Y:S01]  /*8850*/  ISETP.NE.AND P0, PT, R87, RZ, PT ;  /* 0x000000ff5700720c */ /* 0x000fe20003f05270 */
[----:B------:R-:W-:Y:S01]  /*8860*/  IMAD.U32 R3, RZ, RZ, UR51 ;  /* 0x00000033ff037e24 */ /* 0x000fe2000f8e00ff */
[----:B------:R-:W-:Y:S01]  /*8870*/  UIADD3 UR51, UPT, UPT, UR51, 0x1, URZ ;  /* 0x0000000133337890 */ /* 0x000fe2000fffe0ff */
[----:B------:R-:W-:Y:S03]  /*8880*/  IMAD.U32 R2, RZ, RZ, UR37 ;  /* 0x00000025ff027e24 */ /* 0x000fe6000f8e00ff */
[----:B------:R-:W-:Y:S04]  /*8890*/  UISETP.NE.AND UP0, UPT, UR51, 0x4, UPT ;  /* 0x000000043300788c */ /* 0x000fe8000bf05270 */
[----:B------:R-:W-:Y:S03]  /*88a0*/  USEL UR51, UR51, URZ, UP0 ;  /* 0x000000ff33337287 */ /* 0x000fe60008000000 */
[----:B------:R-:W-:Y:S05]  /*88b0*/  @P0 LEA R3, R3, UR48, 0x3 ;  /* 0x0000003003030c11 */ /* 0x000fea000f8e18ff */
[----:B------:R-:W-:Y:S05]  /*88c0*/  @P0 VIADD R3, R3, 0x60 ;  /* 0x0000006003030836 */ /* 0x000fea0000000000 */
[----:B------:R-:W-:Y:S04]  /*88d0*/  @P0 PRMT R2, R2, 0x654, R3 ;  /* 0x0000065402020816 */ /* 0x000fe80000000003 */
[----:B------:R2:W-:Y:S03]  /*88e0*/  @P0 SYNCS.ARRIVE.TRANS64.RED.A1T0 RZ, [R2+URZ], RZ ;  /* 0x000000ff02ff09a7 */ /* 0x0005e600081004ff */
.L_x_143:
[----:B------:R-:W-:Y:S01]  /*88f0*/  ISETP.NE.AND P2, PT, R83, RZ, PT ;  /* 0x000000ff5300720c */ /* 0x000fe20003f45270 */
[----:B------:R-:W-:Y:S01]  /*8900*/  UIADD3 UR49, UPT, UPT, UR49, 0x4, URZ ;  /* 0x0000000431317890 */ /* 0x000fe2000fffe0ff */
[----:B------:R-:W-:Y:S01]  /*8910*/  ISETP.NE.AND P0, PT, R85, 0x2, PT ;  /* 0x000000025500780c */ /* 0x000fe20003f05270 */
[----:B------:R-:W-:Y:S01]  /*8920*/  IMAD.IADD R20, R29, 0x1, R66 ;  /* 0x000000011d147824 */ /* 0x000fe200078e0242 */
[----:B------:R-:W-:Y:S01]  /*8930*/  ISETP.NE.AND P1, PT, R0, 0x4, PT ;  /* 0x000000040000780c */ /* 0x000fe20003f25270 */
[----:B------:R-:W-:Y:S01]  /*8940*/  IMAD.IADD R21, R31, 0x1, R68 ;  /* 0x000000011f157824 */ /* 0x000fe200078e0244 */
[----:B--2---:R-:W-:Y:S02]  /*8950*/  SEL R2, RZ, 0x1, P0 ;  /* 0x00000001ff027807 */ /* 0x004fe40000000000 */
[----:B------:R-:W-:Y:S02]  /*8960*/  SEL R3, RZ, 0x1, P1 ;  /* 0x00000001ff037807 */ /* 0x000fe40000800000 */
[----:B------:R-:W-:Y:S02]  /*8970*/  LOP3.LUT R75, R75, R2, RZ, 0x3c, !PT ;  /* 0x000000024b4b7212 */ /* 0x000fe400078e3cff */
[----:B------:R-:W-:Y:S02]  /*8980*/  LOP3.LUT R76, R76, R3, RZ, 0x3c, !PT ;  /* 0x000000034c4c7212 */ /* 0x000fe400078e3cff */
[----:B------:R-:W-:Y:S02]  /*8990*/  @P2 R2UR UR36, R74 ;  /* 0x000000004a2422ca */ /* 0x000fe400000e0000 */
[----:B------:R-:W-:Y:S02]  /*89a0*/  SEL R85, R85, RZ, P0 ;  /* 0x000000ff55557207 */ /* 0x000fe40000000000 */
[----:B------:R-:W-:Y:S01]  /*89b0*/  SEL R30, R0, RZ, P1 ;  /* 0x000000ff001e7207 */ /* 0x000fe20000800000 */
[----:B------:R-:W-:Y:S10]  /*89c0*/  @P2 BRA `(.L_x_144) ;  /* 0xffffffcc00082947 */ /* 0x000ff4000383ffff */
[----:B------:R-:W-:-:S09]  /*89d0*/  UISETP.NE.AND UP0, UPT, UR50, URZ, UPT ;  /* 0x000000ff3200728c */ /* 0x000fd2000bf05270 */
[----:B------:R-:W-:Y:S05]  /*89e0*/  BRA.U !UP0, `(.L_x_145) ;  /* 0x0000000108487547 */ /* 0x000fea000b800000 */
[----:B------:R-:W2:Y:S02]  /*89f0*/  LDCU.64 UR4, c[0x0][0x890] ;  /* 0x00011200ff0477ac */ /* 0x000ea40008000a00 */
[----:B--2---:R-:W-:-:S04]  /*8a00*/  UISETP.NE.U32.AND UP0, UPT, UR4, URZ, UPT ;  /* 0x000000ff0400728c */ /* 0x004fc8000bf05070 */
[----:B------:R-:W-:-:S09]  /*8a10*/  UISETP.NE.AND.EX UP0, UPT, UR5, URZ, UPT, UP0 ;  /* 0x000000ff0500728c */ /* 0x000fd2000bf05300 */
[----:B------:R-:W-:Y:S05]  /*8a20*/  BRA.U UP0, `(.L_x_146) ;  /* 0x00000001000c7547 */ /* 0x000fea000b800000 */
[----:B------:R-:W-:-:S13]  /*8a30*/  FSETP.NEU.AND P0, PT, R35, RZ, PT ;  /* 0x000000ff2300720b */ /* 0x000fda0003f0d000 */
[----:B------:R-:W-:Y:S05]  /*8a40*/  @!P0 EXIT ;  /* 0x000000000000894d */ /* 0x000fea0003800000 */
[----:B------:R-:W-:Y:S05]  /*8a50*/  BRA `(.L_x_145) ;  /* 0x00000000002c7947 */ /* 0x000fea0003800000 */
.L_x_146:
[----:B------:R-:W-:Y:S01]  /*8a60*/  ISETP.NE.AND P0, PT, R84, RZ, PT ;  /* 0x000000ff5400720c */ /* 0x000fe20003f05270 */
[----:B------:R-:W-:-:S12]  /*8a70*/  BSSY.RECONVERGENT B0, `(.L_x_145) ;  /* 0x0000009000007945 */ /* 0x000fd80003800200 */
[----:B------:R-:W-:Y:S05]  /*8a80*/  @P0 BRA `(.L_x_147) ;  /* 0x0000000000140947 */ /* 0x000fea0003800000 */
[----:B------:R-:W2:Y:S02]  /*8a90*/  LDCU.64 UR4, c[0x0][0x888] ;  /* 0x00011100ff0477ac */ /* 0x000ea40008000a00 */
[----:B--2---:R-:W-:-:S04]  /*8aa0*/  ISETP.NE.U32.AND P0, PT, RZ, UR4, PT ;  /* 0x00000004ff007c0c */ /* 0x004fc8000bf05070 */
[----:B------:R-:W-:-:S13]  /*8ab0*/  ISETP.NE.AND.EX P0, PT, RZ, UR5, PT, P0 ;  /* 0x00000005ff007c0c */ /* 0x000fda000bf05300 */
[----:B------:R-:W-:Y:S05]  /*8ac0*/  @!P0 EXIT ;  /* 0x000000000000894d */ /* 0x000fea0003800000 */
[----:B------:R-:W-:Y:S05]  /*8ad0*/  BRA `(.L_x_148) ;  /* 0x0000000000087947 */ /* 0x000fea0003800000 */
.L_x_147:
[----:B------:R-:W-:-:S13]  /*8ae0*/  FSETP.NEU.AND P0, PT, R35, RZ, PT ;  /* 0x000000ff2300720b */ /* 0x000fda0003f0d000 */
[----:B------:R-:W-:Y:S05]  /*8af0*/  @!P0 EXIT ;  /* 0x000000000000894d */ /* 0x000fea0003800000 */
.L_x_148:
[----:B------:R-:W-:Y:S05]  /*8b00*/  BSYNC.RECONVERGENT B0 ;  /* 0x0000000000007941 */ /* 0x000fea0003800200 */
.L_x_145:
[----:B------:R-:W-:Y:S01]  /*8b10*/  ULEA UR4, UR51, UR48, 0x3 ;  /* 0x0000003033047291 */ /* 0x000fe2000f8e18ff */
[----:B------:R-:W-:-:S04]  /*8b20*/  DEPBAR.LE SB0, 0x0 ;  /* 0x000080000000791a */ /* 0x000fc80000000000 */
[----:B------:R-:W-:-:S04]  /*8b30*/  UIADD3 UR4, UPT, UPT, UR4, 0x60, URZ ;  /* 0x0000006004047890 */ /* 0x000fc8000fffe0ff */
[----:B------:R-:W-:-:S09]  /*8b40*/  UPRMT UR4, UR37, 0x654, UR4 ;  /* 0x0000065425047896 */ /* 0x000fd20008000004 */
[----:B------:R-:W-:Y:S01]  /*8b50*/  SYNCS.ARRIVE.TRANS64.RED.A1T0 RZ, [UR4], RZ ;  /* 0x000000ffffff79a7 */ /* 0x000fe20008100404 */
[----:B------:R-:W-:Y:S05]  /*8b60*/  EXIT ;  /* 0x000000000000794d */ /* 0x000fea0003800000 */
.L_x_24:
[----:B--2---:R2:W4:Y:S02]  /*8b70*/  SYNCS.PHASECHK.TRANS64.TRYWAIT P0, [R3+URZ+0x100], R2 ;  /* 0x00010002030075a7 */ /* 0x00452400080011ff */
[----:B----4-:R-:W-:Y:S05]  /*8b80*/  @!P0 NANOSLEEP.SYNCS 0x989680 ;  /* 0x009896800000895d */ /* 0x010fea0003900000 */
[----:B------:R-:W4:Y:S02]  /*8b90*/  @!P0 SYNCS.PHASECHK.TRANS64 P0, [R3+URZ+0x100], R2 ;  /* 0x00010002030085a7 */ /* 0x000f2400080010ff */
[----:B----4-:R-:W-:Y:S05]  /*8ba0*/  @!P0 BRA `(.L_x_24) ;  /* 0xfffffffc00f08947 */ /* 0x010fea000383ffff */
[----:B------:R-:W-:Y:S05]  /*8bb0*/  BRA `(.L_x_149) ;  /* 0xffffff8c00147947 */ /* 0x000fea000383ffff */
.L_x_27:
[----:B-1----:R-:W-:-:S07]  /*8bc0*/  MOV R2, UR33 ;  /* 0x0000002100027c02 */ /* 0x002fce0008000f00 */
.L_x_150:
[----:B-1----:R1:W2:Y:S02]  /*8bd0*/  SYNCS.PHASECHK.TRANS64.TRYWAIT P0, [R2+URZ+0x20], R5 ;  /* 0x00002005020075a7 */ /* 0x0022a400080011ff */
[----:B--2---:R-:W-:Y:S05]  /*8be0*/  @!P0 NANOSLEEP.SYNCS 0x989680 ;  /* 0x009896800000895d */ /* 0x004fea0003900000 */
[----:B------:R-:W2:Y:S02]  /*8bf0*/  @!P0 SYNCS.PHASECHK.TRANS64 P0, [R2+URZ+0x20], R5 ;  /* 0x00002005020085a7 */ /* 0x000ea400080010ff */
[----:B--2---:R-:W-:Y:S05]  /*8c00*/  @!P0 BRA `(.L_x_150) ;  /* 0xfffffffc00f08947 */ /* 0x004fea000383ffff */
[----:B------:R-:W-:Y:S05]  /*8c10*/  BRA `(.L_x_26) ;  /* 0xffffff8c00787947 */ /* 0x000fea000383ffff */
.L_x_34:
[----:B-1----:R-:W-:-:S07]  /*8c20*/  MOV R2, UR17 ;  /* 0x0000001100027c02 */ /* 0x002fce0008000f00 */
.L_x_151:
[----:B-1----:R1:W2:Y:S02]  /*8c30*/  SYNCS.PHASECHK.TRANS64.TRYWAIT P0, [R2+URZ+0x20], R5 ;  /* 0x00002005020075a7 */ /* 0x0022a400080011ff */
[----:B--2---:R-:W-:Y:S05]  /*8c40*/  @!P0 NANOSLEEP.SYNCS 0x989680 ;  /* 0x009896800000895d */ /* 0x004fea0003900000 */
[----:B------:R-:W2:Y:S02]  /*8c50*/  @!P0 SYNCS.PHASECHK.TRANS64 P0, [R2+URZ+0x20], R5 ;  /* 0x00002005020085a7 */ /* 0x000ea400080010ff */
[----:B--2---:R-:W-:Y:S05]  /*8c60*/  @!P0 BRA `(.L_x_151) ;  /* 0xfffffffc00f08947 */ /* 0x004fea000383ffff */
[----:B------:R-:W-:Y:S05]  /*8c70*/  BRA `(.L_x_33) ;  /* 0xffffff9000307947 */ /* 0x000fea000383ffff */
.L_x_39:
[----:B-1----:R1:W2:Y:S02]  /*8c80*/  SYNCS.PHASECHK.TRANS64.TRYWAIT P0, [R2+URZ+0x90], R3 ;  /* 0x00009003020075a7 */ /* 0x0022a400080011ff */
[----:B--2---:R-:W-:Y:S05]  /*8c90*/  @!P0 NANOSLEEP.SYNCS 0x989680 ;  /* 0x009896800000895d */ /* 0x004fea0003900000 */
[----:B------:R-:W2:Y:S02]  /*8ca0*/  @!P0 SYNCS.PHASECHK.TRANS64 P0, [R2+URZ+0x90], R3 ;  /* 0x00009003020085a7 */ /* 0x000ea400080010ff */
[----:B--2---:R-:W-:Y:S05]  /*8cb0*/  @!P0 BRA `(.L_x_39) ;  /* 0xfffffffc00f08947 */ /* 0x004fea000383ffff */
[----:B------:R-:W-:Y:S05]  /*8cc0*/  BRA `(.L_x_152) ;  /* 0xffffff9000d07947 */ /* 0x000fea000383ffff */
.L_x_43:
[----:B---3--:R-:W-:-:S07]  /*8cd0*/  MOV R0, UR4 ;  /* 0x0000000400007c02 */ /* 0x008fce0008000f00 */
.L_x_153:
[----:B-1----:R1:W2:Y:S02]  /*8ce0*/  SYNCS.PHASECHK.TRANS64.TRYWAIT P0, [R0+URZ], R3 ;  /* 0x00000003000075a7 */ /* 0x0022a400080011ff */
[----:B--2---:R-:W-:Y:S05]  /*8cf0*/  @!P0 NANOSLEEP.SYNCS 0x989680 ;  /* 0x009896800000895d */ /* 0x004fea0003900000 */
[----:B------:R-:W2:Y:S02]  /*8d00*/  @!P0 SYNCS.PHASECHK.TRANS64 P0, [R0+URZ], R3 ;  /* 0x00000003000085a7 */ /* 0x000ea400080010ff */
[----:B--2---:R-:W-:Y:S05]  /*8d10*/  @!P0 BRA `(.L_x_153) ;  /* 0xfffffffc00f08947 */ /* 0x004fea000383ffff */
[----:B------:R-:W-:Y:S05]  /*8d20*/  BRA `(.L_x_154) ;  /* 0xffffff9800407947 */ /* 0x000fea000383ffff */
.L_x_44:
[----:B---3--:R-:W-:-:S07]  /*8d30*/  MOV R0, UR4 ;  /* 0x0000000400007c02 */ /* 0x008fce0008000f00 */
.L_x_155:
[----:B-1----:R1:W2:Y:S02]  /*8d40*/  SYNCS.PHASECHK.TRANS64.TRYWAIT P0, [R0+URZ], R3 ;  /* 0x00000003000075a7 */ /* 0x0022a400080011ff */
[----:B--2---:R-:W-:Y:S05]  /*8d50*/  @!P0 NANOSLEEP.SYNCS 0x989680 ;  /* 0x009896800000895d */ /* 0x004fea0003900000 */
[----:B------:R-:W2:Y:S02]  /*8d60*/  @!P0 SYNCS.PHASECHK.TRANS64 P0, [R0+URZ], R3 ;  /* 0x00000003000085a7 */ /* 0x000ea400080010ff */
[----:B--2---:R-:W-:Y:S05]  /*8d70*/  @!P0 BRA `(.L_x_155) ;  /* 0xfffffffc00f08947 */ /* 0x004fea000383ffff */
[----:B------:R-:W-:Y:S05]  /*8d80*/  BRA `(.L_x_156) ;  /* 0xffffff98004c7947 */ /* 0x000fea000383ffff */
.L_x_45:
[----:B---3--:R-:W-:-:S07]  /*8d90*/  MOV R0, UR4 ;  /* 0x0000000400007c02 */ /* 0x008fce0008000f00 */
.L_x_157:
[----:B-1----:R1:W2:Y:S02]  /*8da0*/  SYNCS.PHASECHK.TRANS64.TRYWAIT P0, [R0+URZ], R3 ;  /* 0x00000003000075a7 */ /* 0x0022a400080011ff */
[----:B--2---:R-:W-:Y:S05]  /*8db0*/  @!P0 NANOSLEEP.SYNCS 0x989680 ;  /* 0x009896800000895d */ /* 0x004fea0003900000 */
[----:B------:R-:W2:Y:S02]  /*8dc0*/  @!P0 SYNCS.PHASECHK.TRANS64 P0, [R0+URZ], R3 ;  /* 0x00000003000085a7 */ /* 0x000ea400080010ff */
[----:B--2---:R-:W-:Y:S05]  /*8dd0*/  @!P0 BRA `(.L_x_157) ;  /* 0xfffffffc00f08947 */ /* 0x004fea000383ffff */
[----:B------:R-:W-:Y:S05]  /*8de0*/  BRA `(.L_x_158) ;  /* 0xffffff9800587947 */ /* 0x000fea000383ffff */
.L_x_48:
[----:B-1----:R1:W2:Y:S02]  /*8df0*/  SYNCS.PHASECHK.TRANS64.TRYWAIT P0, [R0+URZ+0xf0], R5 ;  /* 0x0000f005000075a7 */ /* 0x0022a400080011ff */
[----:B--2---:R-:W-:Y:S05]  /*8e00*/  @!P0 NANOSLEEP.SYNCS 0x989680 ;  /* 0x009896800000895d */ /* 0x004fea0003900000 */
[----:B------:R-:W2:Y:S02]  /*8e10*/  @!P0 SYNCS.PHASECHK.TRANS64 P0, [R0+URZ+0xf0], R5 ;  /* 0x0000f005000085a7 */ /* 0x000ea400080010ff */
[----:B--2---:R-:W-:Y:S05]  /*8e20*/  @!P0 BRA `(.L_x_48) ;  /* 0xfffffffc00f08947 */ /* 0x004fea000383ffff */
[----:B------:R-:W-:Y:S05]  /*8e30*/  BRA `(.L_x_159) ;  /* 0xffffff9800b87947 */ /* 0x000fea000383ffff */
.L_x_49:
[----:B------:R-:W-:-:S07]  /*8e40*/  MOV R0, UR5 ;  /* 0x0000000500007c02 */ /* 0x000fce0008000f00 */
.L_x_160:
[----:B-1----:R1:W2:Y:S02]  /*8e50*/  SYNCS.PHASECHK.TRANS64.TRYWAIT P0, [R0+URZ+0xa0], R7 ;  /* 0x0000a007000075a7 */ /* 0x0022a400080011ff */
[----:B--2---:R-:W-:Y:S05]  /*8e60*/  @!P0 NANOSLEEP.SYNCS 0x989680 ;  /* 0x009896800000895d */ /* 0x004fea0003900000 */
[----:B------:R-:W2:Y:S02]  /*8e70*/  @!P0 SYNCS.PHASECHK.TRANS64 P0, [R0+URZ+0xa0], R7 ;  /* 0x0000a007000085a7 */ /* 0x000ea400080010ff */
[----:B--2---:R-:W-:Y:S05]  /*8e80*/  @!P0 BRA `(.L_x_160) ;  /* 0xfffffffc00f08947 */ /* 0x004fea000383ffff */
[----:B------:R-:W-:Y:S05]  /*8e90*/  BRA `(.L_x_161) ;  /* 0xffffff9800c87947 */ /* 0x000fea000383ffff */
.L_x_50:
[----:B-1----:R1:W2:Y:S02]  /*8ea0*/  SYNCS.PHASECHK.TRANS64.TRYWAIT P1, [R0+URZ+0x90], R5 ;  /* 0x00009005000075a7 */ /* 0x0022a400080211ff */
[----:B--2---:R-:W-:Y:S05]  /*8eb0*/  @!P1 NANOSLEEP.SYNCS 0x989680 ;  /* 0x009896800000995d */ /* 0x004fea0003900000 */
[----:B------:R-:W2:Y:S02]  /*8ec0*/  @!P1 SYNCS.PHASECHK.TRANS64 P1, [R0+URZ+0x90], R5 ;  /* 0x00009005000095a7 */ /* 0x000ea400080210ff */
[----:B--2---:R-:W-:Y:S05]  /*8ed0*/  @!P1 BRA `(.L_x_50) ;  /* 0xfffffffc00f09947 */ /* 0x004fea000383ffff */
[----:B------:R-:W-:Y:S05]  /*8ee0*/  BRA `(.L_x_162) ;  /* 0xffffff9800f87947 */ /* 0x000fea000383ffff */
.L_x_53:
[----:B------:R-:W-:-:S07]  /*8ef0*/  MOV R0, UR5 ;  /* 0x0000000500007c02 */ /* 0x000fce0008000f00 */
.L_x_163:
[----:B-1----:R1:W2:Y:S02]  /*8f00*/  SYNCS.PHASECHK.TRANS64.TRYWAIT P0, [R0+URZ+0xa0], R3 ;  /* 0x0000a003000075a7 */ /* 0x0022a400080011ff */
[----:B--2---:R-:W-:Y:S05]  /*8f10*/  @!P0 NANOSLEEP.SYNCS 0x989680 ;  /* 0x009896800000895d */ /* 0x004fea0003900000 */
[----:B------:R-:W2:Y:S02]  /*8f20*/  @!P0 SYNCS.PHASECHK.TRANS64 P0, [R0+URZ+0xa0], R3 ;  /* 0x0000a003000085a7 */ /* 0x000ea400080010ff */
[----:B--2---:R-:W-:Y:S05]  /*8f30*/  @!P0 BRA `(.L_x_163) ;  /* 0xfffffffc00f08947 */ /* 0x004fea000383ffff */
[----:B------:R-:W-:Y:S05]  /*8f40*/  BRA `(.L_x_52) ;  /* 0xffffff9c004c7947 */ /* 0x000fea000383ffff */
.L_x_62:
[----:B-1----:R-:W-:-:S04]  /*8f50*/  MOV R4, UR6 ;  /* 0x0000000600047c02 */ /* 0x002fc80008000f00 */
[----:B------:R1:W2:Y:S03]  /*8f60*/  SYNCS.PHASECHK.TRANS64.TRYWAIT P0, [R4+URZ+0x8], R5 ;  /* 0x00000805040075a7 */ /* 0x0002a600080011ff */
[----:B--2---:R-:W-:Y:S05]  /*8f70*/  @!P0 NANOSLEEP.SYNCS 0x989680 ;  /* 0x009896800000895d */ /* 0x004fea0003900000 */
[----:B------:R-:W2:Y:S02]  /*8f80*/  @!P0 SYNCS.PHASECHK.TRANS64 P0, [R4+URZ+0x8], R5 ;  /* 0x00000805040085a7 */ /* 0x000ea400080010ff */
[----:B--2---:R-:W-:Y:S05]  /*8f90*/  @!P0 BRA `(.L_x_62) ;  /* 0xfffffffc00ec8947 */ /* 0x004fea000383ffff */
[----:B------:R-:W-:Y:S05]  /*8fa0*/  BRA `(.L_x_61) ;  /* 0xffffffa000007947 */ /* 0x000fea000383ffff */
.L_x_64:
[----:B------:R-:W-:Y:S01]  /*8fb0*/  BSSY B0, `(.L_x_164) ;  /* 0x0000006000007945 */ /* 0x000fe20003800000 */
[----:B------:R-:W-:-:S07]  /*8fc0*/  MOV R15, 0xffffffff ;  /* 0xffffffff000f7802 */ /* 0x000fce0000000f00 */
[----:B-1---5:R-:W-:Y:S05]  /*8fd0*/  WARPSYNC.COLLECTIVE R15, `(.L_x_165) ;  /* 0x000000000f0c7348 */ /* 0x022fea0003c00000 */
[----:B------:R-:W-:Y:S02]  /*8fe0*/  ELECT P6, UR79, PT ;  /* 0x00000000004f782f */ /* 0x000fe400038c0000 */
[----:B------:R-:W-:Y:S01]  /*8ff0*/  MOV R14, UR79 ;  /* 0x0000004f000e7c02 */ /* 0x000fe20008000f00 */
[----:B-1---5:R-:W-:Y:S10]  /*9000*/  ENDCOLLECTIVE ;  /* 0x000000000000791b */ /* 0x022ff40003800000 */
.L_x_165:
[----:B------:R-:W-:Y:S05]  /*9010*/  BSYNC B0 ;  /* 0x0000000000007941 */ /* 0x000fea0003800000 */
.L_x_164:
[----:B------:R-:W-:Y:S05]  /*9020*/  BRA `(.L_x_166) ;  /* 0xffffffa000307947 */ /* 0x000fea000383ffff */
.L_x_66:
[----:B-1----:R-:W-:-:S04]  /*9030*/  MOV R2, UR6 ;  /* 0x0000000600027c02 */ /* 0x002fc80008000f00 */
[----:B------:R1:W2:Y:S03]  /*9040*/  SYNCS.PHASECHK.TRANS64.TRYWAIT P0, [R2+URZ+0x8], R3 ;  /* 0x00000803020075a7 */ /* 0x0002a600080011ff */
[----:B--2---:R-:W-:Y:S05]  /*9050*/  @!P0 NANOSLEEP.SYNCS 0x989680 ;  /* 0x009896800000895d */ /* 0x004fea0003900000 */
[----:B------:R-:W2:Y:S02]  /*9060*/  @!P0 SYNCS.PHASECHK.TRANS64 P0, [R2+URZ+0x8], R3 ;  /* 0x00000803020085a7 */ /* 0x000ea400080010ff */
[----:B--2---:R-:W-:Y:S05]  /*9070*/  @!P0 BRA `(.L_x_66) ;  /* 0xfffffffc00ec8947 */ /* 0x004fea000383ffff */
[----:B------:R-:W-:Y:S05]  /*9080*/  BRA `(.L_x_65) ;  /* 0xffffffa000347947 */ /* 0x000fea000383ffff */
.L_x_67:
[----:B-1----:R1:W2:Y:S02]  /*9090*/  SYNCS.PHASECHK.TRANS64.TRYWAIT P0, [R0+URZ+0x90], R5 ;  /* 0x00009005000075a7 */ /* 0x0022a400080011ff */
[----:B--2---:R-:W-:Y:S05]  /*90a0*/  @!P0 NANOSLEEP.SYNCS 0x989680 ;  /* 0x009896800000895d */ /* 0x004fea0003900000 */
[----:B------:R-:W2:Y:S02]  /*90b0*/  @!P0 SYNCS.PHASECHK.TRANS64 P0, [R0+URZ+0x90], R5 ;  /* 0x00009005000085a7 */ /* 0x000ea400080010ff */
[----:B--2---:R-:W-:Y:S05]  /*90c0*/  @!P0 BRA `(.L_x_67) ;  /* 0xfffffffc00f08947 */ /* 0x004fea000383ffff */
[----:B------:R-:W-:Y:S05]  /*90d0*/  BRA `(.L_x_167) ;  /* 0xffffffa400207947 */ /* 0x000fea000383ffff */
.L_x_69:
[----:B------:R-:W-:-:S07]  /*90e0*/  MOV R0, UR9 ;  /* 0x0000000900007c02 */ /* 0x000fce0008000f00 */
.L_x_168:
[----:B-1----:R1:W2:Y:S02]  /*90f0*/  SYNCS.PHASECHK.TRANS64.TRYWAIT P0, [R0+URZ+0xd0], R5 ;  /* 0x0000d005000075a7 */ /* 0x0022a400080011ff */
[----:B--2---:R-:W-:Y:S05]  /*9100*/  @!P0 NANOSLEEP.SYNCS 0x989680 ;  /* 0x009896800000895d */ /* 0x004fea0003900000 */
[----:B------:R-:W2:Y:S02]  /*9110*/  @!P0 SYNCS.PHASECHK.TRANS64 P0, [R0+URZ+0xd0], R5 ;  /* 0x0000d005000085a7 */ /* 0x000ea400080010ff */
[----:B--2---:R-:W-:Y:S05]  /*9120*/  @!P0 BRA `(.L_x_168) ;  /* 0xfffffffc00f08947 */ /* 0x004fea000383ffff */
[----:B------:R-:W-:Y:S05]  /*9130*/  BRA `(.L_x_169) ;  /* 0xffffffa4006c7947 */ /* 0x000fea000383ffff */
.L_x_72:
[----:B------:R-:W-:Y:S07]  /*9140*/  MOV R0, UR8 ;  /* 0x0000000800007c02 */ /* 0x000fee0008000f00 */
.L_x_170:
[----:B-1----:R1:W2:Y:S02]  /*9150*/  SYNCS.PHASECHK.TRANS64.TRYWAIT P0, [R0+URZ], R5 ;  /* 0x00000005000075a7 */ /* 0x0022a400080011ff */
[----:B--2---:R-:W-:Y:S05]  /*9160*/  @!P0 NANOSLEEP.SYNCS 0x989680 ;  /* 0x009896800000895d */ /* 0x004fea0003900000 */
[----:B------:R-:W2:Y:S02]  /*9170*/  @!P0 SYNCS.PHASECHK.TRANS64 P0, [R0+URZ], R5 ;  /* 0x00000005000085a7 */ /* 0x000ea400080010ff */
[----:B--2---:R-:W-:Y:S05]  /*9180*/  @!P0 BRA `(.L_x_170) ;  /* 0xfffffffc00f08947 */ /* 0x004fea000383ffff */
[----:B------:R-:W-:Y:S05]  /*9190*/  BRA `(.L_x_71) ;  /* 0xffffffa400807947 */ /* 0x000fea000383ffff */
.L_x_76:
[----:B-1----:R-:W-:-:S07]  /*91a0*/  MOV R0, UR8 ;  /* 0x0000000800007c02 */ /* 0x002fce0008000f00 */
.L_x_171:
[----:B-1----:R1:W2:Y:S02]  /*91b0*/  SYNCS.PHASECHK.TRANS64.TRYWAIT P0, [R0+URZ], R3 ;  /* 0x00000003000075a7 */ /* 0x0022a400080011ff */
[----:B--2---:R-:W-:Y:S05]  /*91c0*/  @!P0 NANOSLEEP.SYNCS 0x989680 ;  /* 0x009896800000895d */ /* 0x004fea0003900000 */
[----:B------:R-:W2:Y:S02]  /*91d0*/  @!P0 SYNCS.PHASECHK.TRANS64 P0, [R0+URZ], R3 ;  /* 0x00000003000085a7 */ /* 0x000ea400080010ff */
[----:B--2---:R-:W-:Y:S05]  /*91e0*/  @!P0 BRA `(.L_x_171) ;  /* 0xfffffffc00f08947 */ /* 0x004fea000383ffff */
[----:B------:R-:W-:Y:S05]  /*91f0*/  BRA `(.L_x_172) ;  /* 0xffffffa800747947 */ /* 0x000fea000383ffff */
.L_x_77:
[----:B------:R-:W-:-:S07]  /*9200*/  MOV R0, UR8 ;  /* 0x0000000800007c02 */ /* 0x000fce0008000f00 */
.L_x_173:
[----:B-1----:R1:W2:Y:S02]  /*9210*/  SYNCS.PHASECHK.TRANS64.TRYWAIT P0, [R0+URZ], R3 ;  /* 0x00000003000075a7 */ /* 0x0022a400080011ff */
[----:B--2---:R-:W-:Y:S05]  /*9220*/  @!P0 NANOSLEEP.SYNCS 0x989680 ;  /* 0x009896800000895d */ /* 0x004fea0003900000 */
[----:B------:R-:W2:Y:S02]  /*9230*/  @!P0 SYNCS.PHASECHK.TRANS64 P0, [R0+URZ], R3 ;  /* 0x00000003000085a7 */ /* 0x000ea400080010ff */
[----:B--2---:R-:W-:Y:S05]  /*9240*/  @!P0 BRA `(.L_x_173) ;  /* 0xfffffffc00f08947 */ /* 0x004fea000383ffff */
[----:B------:R-:W-:Y:S05]  /*9250*/  BRA `(.L_x_174) ;  /* 0xffffffa800807947 */ /* 0x000fea000383ffff */
.L_x_78:
[----:B------:R-:W-:-:S07]  /*9260*/  MOV R0, UR8 ;  /* 0x0000000800007c02 */ /* 0x000fce0008000f00 */
.L_x_175:
[----:B-1----:R1:W2:Y:S02]  /*9270*/  SYNCS.PHASECHK.TRANS64.TRYWAIT P0, [R0+URZ], R3 ;  /* 0x00000003000075a7 */ /* 0x0022a400080011ff */
[----:B--2---:R-:W-:Y:S05]  /*9280*/  @!P0 NANOSLEEP.SYNCS 0x989680 ;  /* 0x009896800000895d */ /* 0x004fea0003900000 */
[----:B------:R-:W2:Y:S02]  /*9290*/  @!P0 SYNCS.PHASECHK.TRANS64 P0, [R0+URZ], R3 ;  /* 0x00000003000085a7 */ /* 0x000ea400080010ff */
[----:B--2---:R-:W-:Y:S05]  /*92a0*/  @!P0 BRA `(.L_x_175) ;  /* 0xfffffffc00f08947 */ /* 0x004fea000383ffff */
[----:B------:R-:W-:Y:S05]  /*92b0*/  BRA `(.L_x_176) ;  /* 0xffffffa8008c7947 */ /* 0x000fea000383ffff */
.L_x_81:
[----:B------:R-:W-:-:S07]  /*92c0*/  MOV R0, UR7 ;  /* 0x0000000700007c02 */ /* 0x000fce0008000f00 */
.L_x_177:
[----:B-1----:R1:W2:Y:S02]  /*92d0*/  SYNCS.PHASECHK.TRANS64.TRYWAIT P1, [R0+URZ+0x110], R3 ;  /* 0x00011003000075a7 */ /* 0x0022a400080211ff */
[----:B--2---:R-:W-:Y:S05]  /*92e0*/  @!P1 NANOSLEEP.SYNCS 0x989680 ;  /* 0x009896800000995d */ /* 0x004fea0003900000 */
[----:B------:R-:W2:Y:S02]  /*92f0*/  @!P1 SYNCS.PHASECHK.TRANS64 P1, [R0+URZ+0x110], R3 ;  /* 0x00011003000095a7 */ /* 0x000ea400080210ff */
[----:B--2---:R-:W-:Y:S05]  /*9300*/  @!P1 BRA `(.L_x_177) ;  /* 0xfffffffc00f09947 */ /* 0x004fea000383ffff */
[----:B------:R-:W-:Y:S05]  /*9310*/  BRA `(.L_x_178) ;  /* 0xffffffa800d87947 */ /* 0x000fea000383ffff */
.L_x_86:
[----:B--2---:R2:W4:Y:S02]  /*9320*/  SYNCS.PHASECHK.TRANS64.TRYWAIT P0, [R0+URZ+0x90], R3 ;  /* 0x00009003000075a7 */ /* 0x00452400080011ff */
[----:B----4-:R-:W-:Y:S05]  /*9330*/  @!P0 NANOSLEEP.SYNCS 0x989680 ;  /* 0x009896800000895d */ /* 0x010fea0003900000 */
[----:B------:R-:W4:Y:S02]  /*9340*/  @!P0 SYNCS.PHASECHK.TRANS64 P0, [R0+URZ+0x90], R3 ;  /* 0x00009003000085a7 */ /* 0x000f2400080010ff */
[----:B----4-:R-:W-:Y:S05]  /*9350*/  @!P0 BRA `(.L_x_86) ;  /* 0xfffffffc00f08947 */ /* 0x010fea000383ffff */
[----:B------:R-:W-:Y:S05]  /*9360*/  BRA `(.L_x_179) ;  /* 0xffffffac00ec7947 */ /* 0x000fea000383ffff */
.L_x_89:
[----:B------:R-:W-:Y:S07]  /*9370*/  MOV R0, UR7 ;  /* 0x0000000700007c02 */ /* 0x000fee0008000f00 */
.L_x_180:
[----:B--2---:R2:W4:Y:S02]  /*9380*/  SYNCS.PHASECHK.TRANS64.TRYWAIT P0, [R0+URZ+0x88], R3 ;  /* 0x00008803000075a7 */ /* 0x00452400080011ff */
[----:B----4-:R-:W-:Y:S05]  /*9390*/  @!P0 NANOSLEEP.SYNCS 0x989680 ;  /* 0x009896800000895d */ /* 0x010fea0003900000 */
[----:B------:R-:W4:Y:S02]  /*93a0*/  @!P0 SYNCS.PHASECHK.TRANS64 P0, [R0+URZ+0x88], R3 ;  /* 0x00008803000085a7 */ /* 0x000f2400080010ff */
[----:B----4-:R-:W-:Y:S05]  /*93b0*/  @!P0 BRA `(.L_x_180) ;  /* 0xfffffffc00f08947 */ /* 0x010fea000383ffff */
[----:B------:R-:W-:Y:S05]  /*93c0*/  BRA `(.L_x_88) ;  /* 0xffffffb000cc7947 */ /* 0x000fea000383ffff */
.L_x_92:
[----:B------:R-:W-:Y:S07]  /*93d0*/  MOV R3, UR7 ;  /* 0x0000000700037c02 */ /* 0x000fee0008000f00 */
.L_x_181:
[----:B-1----:R1:W2:Y:S02]  /*93e0*/  SYNCS.PHASECHK.TRANS64.TRYWAIT P0, [R3+URZ+0x60], R12 ;  /* 0x0000600c030075a7 */ /* 0x0022a400080011ff */
[----:B--2---:R-:W-:Y:S05]  /*93f0*/  @!P0 NANOSLEEP.SYNCS 0x989680 ;  /* 0x009896800000895d */ /* 0x004fea0003900000 */
[----:B------:R-:W2:Y:S02]  /*9400*/  @!P0 SYNCS.PHASECHK.TRANS64 P0, [R3+URZ+0x60], R12 ;  /* 0x0000600c030085a7 */ /* 0x000ea400080010ff */
[----:B--2---:R-:W-:Y:S05]  /*9410*/  @!P0 BRA `(.L_x_181) ;  /* 0xfffffffc00f08947 */ /* 0x004fea000383ffff */
[----:B------:R-:W-:Y:S05]  /*9420*/  BRA `(.L_x_182) ;  /* 0xffffffb400447947 */ /* 0x000fea000383ffff */
.L_x_93:
[----:B-1----:R-:W-:Y:S07]  /*9430*/  MOV R3, UR7 ;  /* 0x0000000700037c02 */ /* 0x002fee0008000f00 */
.L_x_183:
[----:B-1----:R1:W2:Y:S02]  /*9440*/  SYNCS.PHASECHK.TRANS64.TRYWAIT P0, [R3+URZ+0x68], R12 ;  /* 0x0000680c030075a7 */ /* 0x0022a400080011ff */
[----:B--2---:R-:W-:Y:S05]  /*9450*/  @!P0 NANOSLEEP.SYNCS 0x989680 ;  /* 0x009896800000895d */ /* 0x004fea0003900000 */
[----:B------:R-:W2:Y:S02]  /*9460*/  @!P0 SYNCS.PHASECHK.TRANS64 P0, [R3+URZ+0x68], R12 ;  /* 0x0000680c030085a7 */ /* 0x000ea400080010ff */
[----:B--2---:R-:W-:Y:S05]  /*9470*/  @!P0 BRA `(.L_x_183) ;  /* 0xfffffffc00f08947 */ /* 0x004fea000383ffff */
[----:B------:R-:W-:Y:S05]  /*9480*/  BRA `(.L_x_184) ;  /* 0xffffffb400a07947 */ /* 0x000fea000383ffff */
.L_x_94:
[----:B-1----:R-:W-:Y:S07]  /*9490*/  MOV R3, UR7 ;  /* 0x0000000700037c02 */ /* 0x002fee0008000f00 */
.L_x_185:
[----:B-1----:R1:W2:Y:S02]  /*94a0*/  SYNCS.PHASECHK.TRANS64.TRYWAIT P0, [R3+URZ+0x70], R12 ;  /* 0x0000700c030075a7 */ /* 0x0022a400080011ff */
[----:B--2---:R-:W-:Y:S05]  /*94b0*/  @!P0 NANOSLEEP.SYNCS 0x989680 ;  /* 0x009896800000895d */ /* 0x004fea0003900000 */
[----:B------:R-:W2:Y:S02]  /*94c0*/  @!P0 SYNCS.PHASECHK.TRANS64 P0, [R3+URZ+0x70], R12 ;  /* 0x0000700c030085a7 */ /* 0x000ea400080010ff */
[----:B--2---:R-:W-:Y:S05]  /*94d0*/  @!P0 BRA `(.L_x_185) ;  /* 0xfffffffc00f08947 */ /* 0x004fea000383ffff */
[----:B------:R-:W-:Y:S05]  /*94e0*/  BRA `(.L_x_186) ;  /* 0xffffffb400fc7947 */ /* 0x000fea000383ffff */
.L_x_95:
[----:B------:R-:W-:Y:S07]  /*94f0*/  MOV R3, UR7 ;  /* 0x0000000700037c02 */ /* 0x000fee0008000f00 */
.L_x_187:
[----:B-1----:R1:W2:Y:S02]  /*9500*/  SYNCS.PHASECHK.TRANS64.TRYWAIT P0, [R3+URZ+0x78], R12 ;  /* 0x0000780c030075a7 */ /* 0x0022a400080011ff */
[----:B--2---:R-:W-:Y:S05]  /*9510*/  @!P0 NANOSLEEP.SYNCS 0x989680 ;  /* 0x009896800000895d */ /* 0x004fea0003900000 */
[----:B------:R-:W2:Y:S02]  /*9520*/  @!P0 SYNCS.PHASECHK.TRANS64 P0, [R3+URZ+0x78], R12 ;  /* 0x0000780c030085a7 */ /* 0x000ea400080010ff */
[----:B--2---:R-:W-:Y:S05]  /*9530*/  @!P0 BRA `(.L_x_187) ;  /* 0xfffffffc00f08947 */ /* 0x004fea000383ffff */
[----:B------:R-:W-:Y:S05]  /*9540*/  BRA `(.L_x_188) ;  /* 0xffffffb8009c7947 */ /* 0x000fea000383ffff */
.L_x_97:
[----:B------:R-:W-:-:S07]  /*9550*/  MOV R0, UR7 ;  /* 0x0000000700007c02 */ /* 0x000fce0008000f00 */
.L_x_189:
[----:B-1----:R1:W4:Y:S02]  /*9560*/  SYNCS.PHASECHK.TRANS64.TRYWAIT P0, [R0+URZ+0x60], R3 ;  /* 0x00006003000075a7 */ /* 0x00232400080011ff */
[----:B----4-:R-:W-:Y:S05]  /*9570*/  @!P0 NANOSLEEP.SYNCS 0x989680 ;  /* 0x009896800000895d */ /* 0x010fea0003900000 */
[----:B------:R-:W4:Y:S02]  /*9580*/  @!P0 SYNCS.PHASECHK.TRANS64 P0, [R0+URZ+0x60], R3 ;  /* 0x00006003000085a7 */ /* 0x000f2400080010ff */
[----:B----4-:R-:W-:Y:S05]  /*9590*/  @!P0 BRA `(.L_x_189) ;  /* 0xfffffffc00f08947 */ /* 0x010fea000383ffff */
[----:B------:R-:W-:Y:S05]  /*95a0*/  BRA `(.L_x_190) ;  /* 0xffffffbc00247947 */ /* 0x000fea000383ffff */
.L_x_98:
[----:B-1----:R-:W-:-:S07]  /*95b0*/  MOV R0, UR7 ;  /* 0x0000000700007c02 */ /* 0x002fce0008000f00 */
.L_x_191:
[----:B-1----:R1:W4:Y:S02]  /*95c0*/  SYNCS.PHASECHK.TRANS64.TRYWAIT P0, [R0+URZ+0x68], R3 ;  /* 0x00006803000075a7 */ /* 0x00232400080011ff */
[----:B----4-:R-:W-:Y:S05]  /*95d0*/  @!P0 NANOSLEEP.SYNCS 0x989680 ;  /* 0x009896800000895d */ /* 0x010fea0003900000 */
[----:B------:R-:W4:Y:S02]  /*95e0*/  @!P0 SYNCS.PHASECHK.TRANS64 P0, [R0+URZ+0x68], R3 ;  /* 0x00006803000085a7 */ /* 0x000f2400080010ff */
[----:B----4-:R-:W-:Y:S05]  /*95f0*/  @!P0 BRA `(.L_x_191) ;  /* 0xfffffffc00f08947 */ /* 0x010fea000383ffff */
[----:B------:R-:W-:Y:S05]  /*9600*/  BRA `(.L_x_192) ;  /* 0xffffffbc00147947 */ /* 0x000fea000383ffff */
.L_x_99:
[----:B-1----:R-:W-:-:S07]  /*9610*/  MOV R0, UR7 ;  /* 0x0000000700007c02 */ /* 0x002fce0008000f00 */
.L_x_193:
[----:B-1----:R1:W4:Y:S02]  /*9620*/  SYNCS.PHASECHK.TRANS64.TRYWAIT P0, [R0+URZ+0x70], R3 ;  /* 0x00007003000075a7 */ /* 0x00232400080011ff */
[----:B----4-:R-:W-:Y:S05]  /*9630*/  @!P0 NANOSLEEP.SYNCS 0x989680 ;  /* 0x009896800000895d */ /* 0x010fea0003900000 */
[----:B------:R-:W4:Y:S02]  /*9640*/  @!P0 SYNCS.PHASECHK.TRANS64 P0, [R0+URZ+0x70], R3 ;  /* 0x00007003000085a7 */ /* 0x000f2400080010ff */
[----:B----4-:R-:W-:Y:S05]  /*9650*/  @!P0 BRA `(.L_x_193) ;  /* 0xfffffffc00f08947 */ /* 0x010fea000383ffff */
[----:B------:R-:W-:Y:S05]  /*9660*/  BRA `(.L_x_194) ;  /* 0xffffffbc00047947 */ /* 0x000fea000383ffff */
.L_x_101:
[----:B--2---:R2:W3:Y:S02]  /*9670*/  SYNCS.PHASECHK.TRANS64.TRYWAIT P0, [R0+URZ+0x90], R3 ;  /* 0x00009003000075a7 */ /* 0x0044e400080011ff */
[----:B---3--:R-:W-:Y:S05]  /*9680*/  @!P0 NANOSLEEP.SYNCS 0x989680 ;  /* 0x009896800000895d */ /* 0x008fea0003900000 */
[----:B------:R-:W3:Y:S02]  /*9690*/  @!P0 SYNCS.PHASECHK.TRANS64 P0, [R0+URZ+0x90], R3 ;  /* 0x00009003000085a7 */ /* 0x000ee400080010ff */
[----:B---3--:R-:W-:Y:S05]  /*96a0*/  @!P0 BRA `(.L_x_101) ;  /* 0xfffffffc00f08947 */ /* 0x008fea000383ffff */
[----:B------:R-:W-:Y:S05]  /*96b0*/  BRA `(.L_x_195) ;  /* 0xffffffbc00e07947 */ /* 0x000fea000383ffff */
.L_x_112:
[----:B-1----:R-:W-:Y:S04]  /*96c0*/  MOV R0, UR48 ;  /* 0x0000003000007c02 */ /* 0x002fe80008000f00 */
[----:B------:R1:W3:Y:S03]  /*96d0*/  SYNCS.PHASECHK.TRANS64.TRYWAIT P1, [R0+URZ+0x40], R5 ;  /* 0x00004005000075a7 */ /* 0x0002e600080211ff */
[----:B---3--:R-:W-:Y:S05]  /*96e0*/  @!P1 NANOSLEEP.SYNCS 0x989680 ;  /* 0x009896800000995d */ /* 0x008fea0003900000 */
[----:B------:R-:W3:Y:S02]  /*96f0*/  @!P1 SYNCS.PHASECHK.TRANS64 P1, [R0+URZ+0x40], R5 ;  /* 0x00004005000095a7 */ /* 0x000ee400080210ff */
[----:B---3--:R-:W-:Y:S05]  /*9700*/  @!P1 BRA `(.L_x_112) ;  /* 0xfffffffc00ec9947 */ /* 0x008fea000383ffff */
[----:B------:R-:W-:Y:S05]  /*9710*/  BRA `(.L_x_111) ;  /* 0xffffffc800ec7947 */ /* 0x000fea000383ffff */
.L_x_114:
[----:B-1----:R1:W4:Y:S02]  /*9720*/  SYNCS.PHASECHK.TRANS64.TRYWAIT P0, [R88+URZ+0xb0], R3 ;  /* 0x0000b003580075a7 */ /* 0x00232400080011ff */
[----:B----4-:R-:W-:Y:S05]  /*9730*/  @!P0 NANOSLEEP.SYNCS 0x989680 ;  /* 0x009896800000895d */ /* 0x010fea0003900000 */
[----:B------:R-:W4:Y:S02]  /*9740*/  @!P0 SYNCS.PHASECHK.TRANS64 P0, [R88+URZ+0xb0], R3 ;  /* 0x0000b003580085a7 */ /* 0x000f2400080010ff */
[----:B----4-:R-:W-:Y:S05]  /*9750*/  @!P0 BRA `(.L_x_114) ;  /* 0xfffffffc00f08947 */ /* 0x010fea000383ffff */
[----:B------:R-:W-:Y:S05]  /*9760*/  BRA `(.L_x_113) ;  /* 0xffffffcc00147947 */ /* 0x000fea000383ffff */
.L_x_123:
[----:B-1----:R1:W2:Y:S02]  /*9770*/  SYNCS.PHASECHK.TRANS64.TRYWAIT P0, [R3+URZ+0x40], R0 ;  /* 0x00004000030075a7 */ /* 0x0022a400080011ff */
[----:B--2---:R-:W-:Y:S05]  /*9780*/  @!P0 NANOSLEEP.SYNCS 0x989680 ;  /* 0x009896800000895d */ /* 0x004fea0003900000 */
[----:B------:R-:W2:Y:S02]  /*9790*/  @!P0 SYNCS.PHASECHK.TRANS64 P0, [R3+URZ+0x40], R0 ;  /* 0x00004000030085a7 */ /* 0x000ea400080010ff */
[----:B--2---:R-:W-:Y:S05]  /*97a0*/  @!P0 BRA `(.L_x_123) ;  /* 0xfffffffc00f08947 */ /* 0x004fea000383ffff */
[----:B------:R-:W-:Y:S05]  /*97b0*/  BRA `(.L_x_122) ;  /* 0xffffffd400407947 */ /* 0x000fea000383ffff */
.L_x_131:
[----:B-1----:R1:W2:Y:S02]  /*97c0*/  SYNCS.PHASECHK.TRANS64.TRYWAIT P0, [R92+URZ+0x40], R5 ;  /* 0x000040055c0075a7 */ /* 0x0022a400080011ff */
[----:B--2---:R-:W-:Y:S05]  /*97d0*/  @!P0 NANOSLEEP.SYNCS 0x989680 ;  /* 0x009896800000895d */ /* 0x004fea0003900000 */
[----:B------:R-:W2:Y:S02]  /*97e0*/  @!P0 SYNCS.PHASECHK.TRANS64 P0, [R92+URZ+0x40], R5 ;  /* 0x000040055c0085a7 */ /* 0x000ea400080010ff */
[----:B--2---:R-:W-:Y:S05]  /*97f0*/  @!P0 BRA `(.L_x_131) ;  /* 0xfffffffc00f08947 */ /* 0x004fea000383ffff */
[----:B------:R-:W-:Y:S05]  /*9800*/  BRA `(.L_x_130) ;  /* 0xffffffdc00947947 */ /* 0x000fea000383ffff */
.L_x_139:
[----:B-1----:R1:W2:Y:S02]  /*9810*/  SYNCS.PHASECHK.TRANS64.TRYWAIT P0, [R92+URZ+0x40], R5 ;  /* 0x000040055c0075a7 */ /* 0x0022a400080011ff */
[----:B--2---:R-:W-:Y:S05]  /*9820*/  @!P0 NANOSLEEP.SYNCS 0x989680 ;  /* 0x009896800000895d */ /* 0x004fea0003900000 */
[----:B------:R-:W2:Y:S02]  /*9830*/  @!P0 SYNCS.PHASECHK.TRANS64 P0, [R92+URZ+0x40], R5 ;  /* 0x000040055c0085a7 */ /* 0x000ea400080010ff */
[----:B--2---:R-:W-:Y:S05]  /*9840*/  @!P0 BRA `(.L_x_139) ;  /* 0xfffffffc00f08947 */ /* 0x004fea000383ffff */
[----:B------:R-:W-:Y:S05]  /*9850*/  BRA `(.L_x_138) ;  /* 0xffffffe400e87947 */ /* 0x000fea000383ffff */
        .weak           $__internal_0_$__cuda_sm10x_tcgen05_guardrail_trap_col_being_dealloced_not_returned_by_alloc
        .type           $__internal_0_$__cuda_sm10x_tcgen05_guardrail_trap_col_being_dealloced_not_returned_by_alloc,@function
        .size           $__internal_0_$__cuda_sm10x_tcgen05_guardrail_trap_col_being_dealloced_not_returned_by_alloc,($__internal_1_$__cuda_sm10x_tcgen05_guardrail_trap_phase_invalid_during_alloc - $__internal_0_$__cuda_sm10x_tcgen05_guardrail_trap_col_being_dealloced_not_returned_by_alloc)
$__internal_0_$__cuda_sm10x_tcgen05_guardrail_trap_col_being_dealloced_not_returned_by_alloc:
[----:B------:R-:W-:Y:S05]  /*9860*/  BPT.TRAP 0x1 ;  /* 0x000000040000795c */ /* 0x000fea0000300000 */
[----:B------:R-:W-:-:S04]  /*9870*/  HFMA2 R3, -RZ, RZ, 0, 0 ;  /* 0x00000000ff037431 */ /* 0x000fc800000001ff */
[----:B------:R-:W-:Y:S05]  /*9880*/  RET.REL.NODEC R2 `(_ZN7cutlass13device_kernelINS_4gemm6kernel13GemmUniversalIN4cute5tupleIJiiiiEEENS1_10collective13CollectiveMmaINS1_35MainloopSm100TmaUmmaWarpSpecializedILi4ELi2ELi4ENS5_IJNS4_1CILi2EEENSA_ILi1EEESC_EEEEENS5_IJNSA_ILi128EEESF_NSA_ILi32EEEEEENS_10tfloat32_tENS5_IJlSC_lEEESI_SJ_NS4_8TiledMMAINS4_8MMA_AtomIJNS4_23SM100_MMA_TF32_2x1SM_SSISI_SI_fLi128ELi128ELNS4_4UMMA5MajorE0ELSO_0ELNSN_7ScaleInE0ELSP_0EEEEEENS4_6LayoutINS5_IJSC_SC_SC_EEENS5_IJNSA_ILi0EEESU_SU_EEEEENS5_IJNS4_10UnderscoreESX_SX_EEEEENS4_18SM100_TMA_2SM_LOADENS4_14ComposedLayoutINS4_7SwizzleILi3ELi4ELi3EEENS4_18smem_ptr_flag_bitsILi32EEENSS_INS5_IJNSA_ILi8EEESG_EEENS5_IJSG_SC_EEEEEEEvNS4_8identityES10_S1A_vS1B_EENS_8epilogue10collective18CollectiveEpilogueINS1D_23Sm100TmaWarpSpecializedILi4ELi2ELi16ELb1ELb0EEEJNS5_IJNSA_ILi64EEESF_SG_EEENS5_IJNSS_IS1I_SC_EENSS_INS5_IJNSA_ILi16EEESB_EEENS5_IJSC_S1I_EEEEEEEESI_SJ_SI_SJ_NS1D_6fusion15FusionCallbacksIS1H_NS1Q_17LinearCombinationISI_fSI_fLNS_15FloatRoundStyleE2EEES1J_S1P_JEEENS4_5SM1004TMEM4LOAD26SM100_TMEM_LOAD_32dp32b16xENS4_13SM90_TMA_LOADENS11_INS12_ILi2ELi4ELi3EEES15_NSS_INS5_IJS16_S1L_EEENS5_IJS1L_SC_EEEEEEENS4_39AutoVectorizingCopyWithAssumedAlignmentILi128EEENS4_14SM90_TMA_STOREES25_S27_S27_EEEvvEEEEvNT_6ParamsE) ;  /* 0xffffff6402dc7950 */ /* 0x000fea0003c3ffff */
        .weak           $__internal_1_$__cuda_sm10x_tcgen05_guardrail_trap_phase_invalid_during_alloc
        .type           $__internal_1_$__cuda_sm10x_tcgen05_guardrail_trap_phase_invalid_during_alloc,@function
        .size           $__internal_1_$__cuda_sm10x_tcgen05_guardrail_trap_phase_invalid_during_alloc,($__internal_2_$__cuda_sm10x_tcgen05_guardrail_trap_unallocated_columns_being_dealloced - $__internal_1_$__cuda_sm10x_tcgen05_guardrail_trap_phase_invalid_during_alloc)
$__internal_1_$__cuda_sm10x_tcgen05_guardrail_trap_phase_invalid_during_alloc:
[----:B------:R-:W-:Y:S05]  /*9890*/  BPT.TRAP 0x1 ;  /* 0x000000040000795c */ /* 0x000fea0000300000 */
[----:B------:R-:W-:-:S04]  /*98a0*/  MOV R3, 0x0 ;  /* 0x0000000000037802 */ /* 0x000fc80000000f00 */
[----:B------:R-:W-:Y:S05]  /*98b0*/  RET.REL.NODEC R2 `(_ZN7cutlass13device_kernelINS_4gemm6kernel13GemmUniversalIN4cute5tupleIJiiiiEEENS1_10collective13CollectiveMmaINS1_35MainloopSm100TmaUmmaWarpSpecializedILi4ELi2ELi4ENS5_IJNS4_1CILi2EEENSA_ILi1EEESC_EEEEENS5_IJNSA_ILi128EEESF_NSA_ILi32EEEEEENS_10tfloat32_tENS5_IJlSC_lEEESI_SJ_NS4_8TiledMMAINS4_8MMA_AtomIJNS4_23SM100_MMA_TF32_2x1SM_SSISI_SI_fLi128ELi128ELNS4_4UMMA5MajorE0ELSO_0ELNSN_7ScaleInE0ELSP_0EEEEEENS4_6LayoutINS5_IJSC_SC_SC_EEENS5_IJNSA_ILi0EEESU_SU_EEEEENS5_IJNS4_10UnderscoreESX_SX_EEEEENS4_18SM100_TMA_2SM_LOADENS4_14ComposedLayoutINS4_7SwizzleILi3ELi4ELi3EEENS4_18smem_ptr_flag_bitsILi32EEENSS_INS5_IJNSA_ILi8EEESG_EEENS5_IJSG_SC_EEEEEEEvNS4_8identityES10_S1A_vS1B_EENS_8epilogue10collective18CollectiveEpilogueINS1D_23Sm100TmaWarpSpecializedILi4ELi2ELi16ELb1ELb0EEEJNS5_IJNSA_ILi64EEESF_SG_EEENS5_IJNSS_IS1I_SC_EENSS_INS5_IJNSA_ILi16EEESB_EEENS5_IJSC_S1I_EEEEEEEESI_SJ_SI_SJ_NS1D_6fusion15FusionCallbacksIS1H_NS1Q_17LinearCombinationISI_fSI_fLNS_15FloatRoundStyleE2EEES1J_S1P_JEEENS4_5SM1004TMEM4LOAD26SM100_TMEM_LOAD_32dp32b16xENS4_13SM90_TMA_LOADENS11_INS12_ILi2ELi4ELi3EEES15_NSS_INS5_IJS16_S1L_EEENS5_IJS1L_SC_EEEEEEENS4_39AutoVectorizingCopyWithAssumedAlignmentILi128EEENS4_14SM90_TMA_STOREES25_S27_S27_EEEvvEEEEvNT_6ParamsE) ;  /* 0xffffff6402d07950 */ /* 0x000fea0003c3ffff */
        .weak           $__internal_2_$__cuda_sm10x_tcgen05_guardrail_trap_unallocated_columns_being_dealloced
        .type           $__internal_2_$__cuda_sm10x_tcgen05_guardrail_trap_unallocated_columns_being_dealloced,@function
        .size           $__internal_2_$__cuda_sm10x_tcgen05_guardrail_trap_unallocated_columns_being_dealloced,(.L_x_197 - $__internal_2_$__cuda_sm10x_tcgen05_guardrail_trap_unallocated_columns_being_dealloced)
$__internal_2_$__cuda_sm10x_tcgen05_guardrail_trap_unallocated_columns_being_dealloced:
[----:B------:R-:W-:Y:S05]  /*98c0*/  BPT.TRAP 0x1 ;  /* 0x000000040000795c */ /* 0x000fea0000300000 */
[----:B------:R-:W-:-:S04]  /*98d0*/  HFMA2 R3, -RZ, RZ, 0, 0 ;  /* 0x00000000ff037431 */ /* 0x000fc800000001ff */
[----:B------:R-:W-:Y:S05]  /*98e0*/  RET.REL.NODEC R2 `(_ZN7cutlass13device_kernelINS_4gemm6kernel13GemmUniversalIN4cute5tupleIJiiiiEEENS1_10collective13CollectiveMmaINS1_35MainloopSm100TmaUmmaWarpSpecializedILi4ELi2ELi4ENS5_IJNS4_1CILi2EEENSA_ILi1EEESC_EEEEENS5_IJNSA_ILi128EEESF_NSA_ILi32EEEEEENS_10tfloat32_tENS5_IJlSC_lEEESI_SJ_NS4_8TiledMMAINS4_8MMA_AtomIJNS4_23SM100_MMA_TF32_2x1SM_SSISI_SI_fLi128ELi128ELNS4_4UMMA5MajorE0ELSO_0ELNSN_7ScaleInE0ELSP_0EEEEEENS4_6LayoutINS5_IJSC_SC_SC_EEENS5_IJNSA_ILi0EEESU_SU_EEEEENS5_IJNS4_10UnderscoreESX_SX_EEEEENS4_18SM100_TMA_2SM_LOADENS4_14ComposedLayoutINS4_7SwizzleILi3ELi4ELi3EEENS4_18smem_ptr_flag_bitsILi32EEENSS_INS5_IJNSA_ILi8EEESG_EEENS5_IJSG_SC_EEEEEEEvNS4_8identityES10_S1A_vS1B_EENS_8epilogue10collective18CollectiveEpilogueINS1D_23Sm100TmaWarpSpecializedILi4ELi2ELi16ELb1ELb0EEEJNS5_IJNSA_ILi64EEESF_SG_EEENS5_IJNSS_IS1I_SC_EENSS_INS5_IJNSA_ILi16EEESB_EEENS5_IJSC_S1I_EEEEEEEESI_SJ_SI_SJ_NS1D_6fusion15FusionCallbacksIS1H_NS1Q_17LinearCombinationISI_fSI_fLNS_15FloatRoundStyleE2EEES1J_S1P_JEEENS4_5SM1004TMEM4LOAD26SM100_TMEM_LOAD_32dp32b16xENS4_13SM90_TMA_LOADENS11_INS12_ILi2ELi4ELi3EEES15_NSS_INS5_IJS16_S1L_EEENS5_IJS1L_SC_EEEEEEENS4_39AutoVectorizingCopyWithAssumedAlignmentILi128EEENS4_14SM90_TMA_STOREES25_S27_S27_EEEvvEEEEvNT_6ParamsE) ;  /* 0xffffff6402c47950 */ /* 0x000fea0003c3ffff */
.L_x_196:
[----:B------:R-:W-:-:S00]  /*98f0*/  BRA `(.L_x_196) ;  /* 0xfffffffc00fc7947 */ /* 0x000fc0000383ffff */
[----:B------:R-:W-:-:S00]  /*9900*/  NOP ;  /* 0x0000000000007918 */ /* 0x000fc00000000000 */
[----:B------:R-:W-:-:S00]  /*9910*/  NOP ;  /* 0x0000000000007918 */ /* 0x000fc00000000000 */
[----:B------:R-:W-:-:S00]  /*9920*/  NOP ;  /* 0x0000000000007918 */ /* 0x000fc00000000000 */
[----:B------:R-:W-:-:S00]  /*9930*/  NOP ;  /* 0x0000000000007918 */ /* 0x000fc00000000000 */
[----:B------:R-:W-:-:S00]  /*9940*/  NOP ;  /* 0x0000000000007918 */ /* 0x000fc00000000000 */
[----:B------:R-:W-:-:S00]  /*9950*/  NOP ;  /* 0x0000000000007918 */ /* 0x000fc00000000000 */
[----:B------:R-:W-:-:S00]  /*9960*/  NOP ;  /* 0x0000000000007918 */ /* 0x000fc00000000000 */
[----:B------:R-:W-:-:S00]  /*9970*/  NOP ;  /* 0x0000000000007918 */ /* 0x000fc00000000000 */
.L_x_197:


//--------------------- .nv.global.init           --------------------------
	.section	.nv.global.init,"aw",@progbits
.nv.global.init:
	.type		$str$27,@object
	.size		$str$27,($str$28 - $str$27)
$str$27:
        /*0000*/ 	.byte	0x28, 0x61, 0x64, 0x64, 0x72, 0x65, 0x73, 0x73, 0x20, 0x26, 0x20, 0x6d, 0x61, 0x73, 0x6b, 0x29
        /*0010*/ 	.byte	0x20, 0x3d, 0x3d, 0x20, 0x30, 0x00
	.type		$str$28,@object
	.size		$str$28,($str$26 - $str$28)
$str$28:
        /*0016*/ 	.byte	0x2f, 0x74, 0x6d, 0x70, 0x2f, 0x63, 0x75, 0x74, 0x6c, 0x61, 0x73, 0x73, 0x5f, 0x73, 0x77, 0x65
        /*0026*/ 	.byte	0x65, 0x70, 0x5f, 0x73, 0x72, 0x63, 0x2f, 0x69, 0x6e, 0x63, 0x6c, 0x75, 0x64, 0x65, 0x2f, 0x63
        /*0036*/ 	.byte	0x75, 0x74, 0x65, 0x2f, 0x70, 0x6f, 0x69, 0x6e, 0x74, 0x65, 0x72, 0x5f, 0x66, 0x6c, 0x61, 0x67
        /*0046*/ 	.byte	0x67, 0x65, 0x64, 0x2e, 0x68, 0x70, 0x70, 0x00
	.type		$str$26,@object
	.size		$str$26,($str$25 - $str$26)
$str$26:
        /*004e*/ 	.byte	0x2f, 0x74, 0x6d, 0x70, 0x2f, 0x63, 0x75, 0x74, 0x6c, 0x61, 0x73, 0x73, 0x5f, 0x73, 0x77, 0x65
        /*005e*/ 	.byte	0x65, 0x70, 0x5f, 0x73, 0x72, 0x63, 0x2f, 0x69, 0x6e, 0x63, 0x6c, 0x75, 0x64, 0x65, 0x2f, 0x63
        /*006e*/ 	.byte	0x75, 0x74, 0x65, 0x2f, 0x61, 0x74, 0x6f, 0x6d, 0x2f, 0x63, 0x6f, 0x70, 0x79, 0x5f, 0x74, 0x72
        /*007e*/ 	.byte	0x61, 0x69, 0x74, 0x73, 0x5f, 0x73, 0x6d, 0x31, 0x30, 0x30, 0x2e, 0x68, 0x70, 0x70, 0x00
	.type		$str$25,@object
	.size		$str$25,(__unnamed_1 - $str$25)
$str$25:
        /*008d*/ 	.byte	0x28, 0x28, 0x75, 0x69, 0x6e, 0x74, 0x33, 0x32, 0x5f, 0x74, 0x28, 0x74, 0x68, 0x72, 0x65, 0x61
        /*009d*/ 	.byte	0x64, 0x49, 0x64, 0x78, 0x2e, 0x78, 0x29, 0x20, 0x2f, 0x20, 0x33, 0x32, 0x29, 0x20, 0x25, 0x20
        /*00ad*/ 	.byte	0x34, 0x29, 0x20, 0x3d, 0x3d, 0x20, 0x28, 0x28, 0x28, 0x74, 0x6d, 0x65, 0x6d, 0x5f, 0x61, 0x64
        /*00bd*/ 	.byte	0x64, 0x72, 0x20, 0x3e, 0x3e, 0x20, 0x31, 0x36, 0x29, 0x20, 0x2f, 0x20, 0x33, 0x32, 0x29, 0x20
        /*00cd*/ 	.byte	0x25, 0x20, 0x34, 0x29, 0x00
	.type		__unnamed_1,@object
	.size		__unnamed_1,(__unnamed_2 - __unnamed_1)
__unnamed_1:
        /*00d2*/ 	.byte	0x61, 0x75, 0x74, 0x6f, 0x20, 0x63, 0x75, 0x74, 0x65, 0x3a, 0x3a, 0x61, 0x73, 0x5f, 0x70, 0x6f
        /* <DEDUP_REMOVED lines=24> */
        /*0262*/ 	.byte	0x43, 0x3c, 0x32, 0x30, 0x34, 0x38, 0x3e, 0x3e, 0x3e, 0x3e, 0x5d, 0x00
	.type		__unnamed_2,@object
	.size		__unnamed_2,(.L_2 - __unnamed_2)
__unnamed_2:
        /* <DEDUP_REMOVED lines=42> */
        /*050e*/ 	.byte	0x3e, 0x5d, 0x00
.L_2:


//--------------------- .nv.shared._ZN7cutlass13device_kernelINS_4gemm6kernel13GemmUniversalIN4cute5tupleIJiiiiEEENS1_10collective13CollectiveMmaINS1_35MainloopSm100TmaUmmaWarpSpecializedILi4ELi2ELi4ENS5_IJNS4_1CILi2EEENSA_ILi1EEESC_EEEEENS5_IJNSA_ILi128EEESF_NSA_ILi32EEEEEENS_10tfloat32_tENS5_IJlSC_lEEESI_SJ_NS4_8TiledMMAINS4_8MMA_AtomIJNS4_23SM100_MMA_TF32_2x1SM_SSISI_SI_fLi128ELi128ELNS4_4UMMA5MajorE0ELSO_0ELNSN_7ScaleInE0ELSP_0EEEEEENS4_6LayoutINS5_IJSC_SC_SC_EEENS5_IJNSA_ILi0EEESU_SU_EEEEENS5_IJNS4_10UnderscoreESX_SX_EEEEENS4_18SM100_TMA_2SM_LOADENS4_14ComposedLayoutINS4_7SwizzleILi3ELi4ELi3EEENS4_18smem_ptr_flag_bitsILi32EEENSS_INS5_IJNSA_ILi8EEESG_EEENS5_IJSG_SC_EEEEEEEvNS4_8identityES10_S1A_vS1B_EENS_8epilogue10collective18CollectiveEpilogueINS1D_23Sm100TmaWarpSpecializedILi4ELi2ELi16ELb1ELb0EEEJNS5_IJNSA_ILi64EEESF_SG_EEENS5_IJNSS_IS1I_SC_EENSS_INS5_IJNSA_ILi16EEESB_EEENS5_IJSC_S1I_EEEEEEEESI_SJ_SI_SJ_NS1D_6fusion15FusionCallbacksIS1H_NS1Q_17LinearCombinationISI_fSI_fLNS_15FloatRoundStyleE2EEES1J_S1P_JEEENS4_5SM1004TMEM4LOAD26SM100_TMEM_LOAD_32dp32b16xENS4_13SM90_TMA_LOADENS11_INS12_ILi2ELi4ELi3EEES15_NSS_INS5_IJS16_S1L_EEENS5_IJS1L_SC_EEEEEEENS4_39AutoVectorizingCopyWithAssumedAlignmentILi128EEENS4_14SM90_TMA_STOREES25_S27_S27_EEEvvEEEEvNT_6ParamsE --------------------------
	.section	.nv.shared._ZN7cutlass13device_kernelINS_4gemm6kernel13GemmUniversalIN4cute5tupleIJiiiiEEENS1_10collective13CollectiveMmaINS1_35MainloopSm100TmaUmmaWarpSpecializedILi4ELi2ELi4ENS5_IJNS4_1CILi2EEENSA_ILi1EEESC_EEEEENS5_IJNSA_ILi128EEESF_NSA_ILi32EEEEEENS_10tfloat32_tENS5_IJlSC_lEEESI_SJ_NS4_8TiledMMAINS4_8MMA_AtomIJNS4_23SM100_MMA_TF32_2x1SM_SSISI_SI_fLi128ELi128ELNS4_4UMMA5MajorE0ELSO_0ELNSN_7ScaleInE0ELSP_0EEEEEENS4_6LayoutINS5_IJSC_SC_SC_EEENS5_IJNSA_ILi0EEESU_SU_EEEEENS5_IJNS4_10UnderscoreESX_SX_EEEEENS4_18SM100_TMA_2SM_LOADENS4_14ComposedLayoutINS4_7SwizzleILi3ELi4ELi3EEENS4_18smem_ptr_flag_bitsILi32EEENSS_INS5_IJNSA_ILi8EEESG_EEENS5_IJSG_SC_EEEEEEEvNS4_8identityES10_S1A_vS1B_EENS_8epilogue10collective18CollectiveEpilogueINS1D_23Sm100TmaWarpSpecializedILi4ELi2ELi16ELb1ELb0EEEJNS5_IJNSA_ILi64EEESF_SG_EEENS5_IJNSS_IS1I_SC_EENSS_INS5_IJNSA_ILi16EEESB_EEENS5_IJSC_S1I_EEEEEEEESI_SJ_SI_SJ_NS1D_6fusion15FusionCallbacksIS1H_NS1Q_17LinearCombinationISI_fSI_fLNS_15FloatRoundStyleE2EEES1J_S1P_JEEENS4_5SM1004TMEM4LOAD26SM100_TMEM_LOAD_32dp32b16xENS4_13SM90_TMA_LOADENS11_INS12_ILi2ELi4ELi3EEES15_NSS_INS5_IJS16_S1L_EEENS5_IJS1L_SC_EEEEEEENS4_39AutoVectorizingCopyWithAssumedAlignmentILi128EEENS4_14SM90_TMA_STOREES25_S27_S27_EEEvvEEEEvNT_6ParamsE,"aw",@nobits
	.sectionflags	@""
	.align	16
	.zero		1024


//--------------------- .nv.shared.reserved.0     --------------------------
	.section	.nv.shared.reserved.0,"aw",@nobits
	.weak		__nv_reservedSMEM_offset_0_alias
	.size		__nv_reservedSMEM_offset_0_alias, 0, 64
	.other		__nv_reservedSMEM_offset_0_alias,@"STO_CUDA_RESERVED_SHARED STV_DEFAULT"
__nv_reservedSMEM_offset_0_alias:
	.zero		0
.nv.shared.reserved.0:
	.zero		64
	.weak		__nv_reservedSMEM_tcgen05_partition
	.type		__nv_reservedSMEM_tcgen05_partition,@object
	.size		__nv_reservedSMEM_tcgen05_partition,(.L_0 - __nv_reservedSMEM_tcgen05_partition)
__nv_reservedSMEM_tcgen05_partition:
	.zero		32
.L_0:


//--------------------- .nv.global                --------------------------
	.section	.nv.global,"aw",@nobits
.nv.global:
	.type		_ZN40_INTERNAL_a43591a5_4_k_cu_dc430a31_104634cute1_E,@object
	.size		_ZN40_INTERNAL_a43591a5_4_k_cu_dc430a31_104634cute1_E,(_ZN40_INTERNAL_a43591a5_4_k_cu_dc430a31_104634cuda3std3__45__cpo6cbeginE - _ZN40_INTERNAL_a43591a5_4_k_cu_dc430a31_104634cute1_E)
_ZN40_INTERNAL_a43591a5_4_k_cu_dc430a31_104634cute1_E:
	.zero		1
	.type		_ZN40_INTERNAL_a43591a5_4_k_cu_dc430a31_104634cuda3std3__45__cpo6cbeginE,@object
	.size		_ZN40_INTERNAL_a43591a5_4_k_cu_dc430a31_104634cuda3std3__45__cpo6cbeginE,(_ZN40_INTERNAL_a43591a5_4_k_cu_dc430a31_104634cuda3std3__48in_placeE - _ZN40_INTERNAL_a43591a5_4_k_cu_dc430a31_104634cuda3std3__45__cpo6cbeginE)
_ZN40_INTERNAL_a43591a5_4_k_cu_dc430a31_104634cuda3std3__45__cpo6cbeginE:
	.zero		1
	.type		_ZN40_INTERNAL_a43591a5_4_k_cu_dc430a31_104634cuda3std3__48in_placeE,@object
	.size		_ZN40_INTERNAL_a43591a5_4_k_cu_dc430a31_104634cuda3std3__48in_placeE,(_ZN40_INTERNAL_a43591a5_4_k_cu_dc430a31_104634cuda3std6ranges3__45__cpo9iter_moveE - _ZN40_INTERNAL_a43591a5_4_k_cu_dc430a31_104634cuda3std3__48in_placeE)
_ZN40_INTERNAL_a43591a5_4_k_cu_dc430a31_104634cuda3std3__48in_placeE:
	.zero		1
	.type		_ZN40_INTERNAL_a43591a5_4_k_cu_dc430a31_104634cuda3std6ranges3__45__cpo9iter_moveE,@object
	.size		_ZN40_INTERNAL_a43591a5_4_k_cu_dc430a31_104634cuda3std6ranges3__45__cpo9iter_moveE,(_ZN40_INTERNAL_a43591a5_4_k_cu_dc430a31_104634cuda3std3__45__cpo5beginE - _ZN40_INTERNAL_a43591a5_4_k_cu_dc430a31_104634cuda3std6ranges3__45__cpo9iter_moveE)
_ZN40_INTERNAL_a43591a5_4_k_cu_dc430a31_104634cuda3std6ranges3__45__cpo9iter_moveE:
	.zero		1
	.type		_ZN40_INTERNAL_a43591a5_4_k_cu_dc430a31_104634cuda3std3__45__cpo5beginE,@object
	.size		_ZN40_INTERNAL_a43591a5_4_k_cu_dc430a31_104634cuda3std3__45__cpo5beginE,(_ZN40_INTERNAL_a43591a5_4_k_cu_dc430a31_104634cuda3std3__442_GLOBAL__N__a43591a5_4_k_cu_dc430a31_104636ignoreE - _ZN40_INTERNAL_a43591a5_4_k_cu_dc430a31_104634cuda3std3__45__cpo5beginE)
_ZN40_INTERNAL_a43591a5_4_k_cu_dc430a31_104634cuda3std3__45__cpo5beginE:
	.zero		1
	.type		_ZN40_INTERNAL_a43591a5_4_k_cu_dc430a31_104634cuda3std3__442_GLOBAL__N__a43591a5_4_k_cu_dc430a31_104636ignoreE,@object
	.size		_ZN40_INTERNAL_a43591a5_4_k_cu_dc430a31_104634cuda3std3__442_GLOBAL__N__a43591a5_4_k_cu_dc430a31_104636ignoreE,(_ZN40_INTERNAL_a43591a5_4_k_cu_dc430a31_104634cute7productE - _ZN40_INTERNAL_a43591a5_4_k_cu_dc430a31_104634cuda3std3__442_GLOBAL__N__a43591a5_4_k_cu_dc430a31_104636ignoreE)
_ZN40_INTERNAL_a43591a5_4_k_cu_dc430a31_104634cuda3std3__442_GLOBAL__N__a43591a5_4_k_cu_dc430a31_104636ignoreE:
	.zero		1
	.type		_ZN40_INTERNAL_a43591a5_4_k_cu_dc430a31_104634cute7productE,@object
	.size		_ZN40_INTERNAL_a43591a5_4_k_cu_dc430a31_104634cute7productE,(_ZN40_INTERNAL_a43591a5_4_k_cu_dc430a31_104634cuda3std3__45__cpo3endE - _ZN40_INTERNAL_a43591a5_4_k_cu_dc430a31_104634cute7productE)
_ZN40_INTERNAL_a43591a5_4_k_cu_dc430a31_104634cute7productE:
	.zero		1
	.type		_ZN40_INTERNAL_a43591a5_4_k_cu_dc430a31_104634cuda3std3__45__cpo3endE,@object
	.size		_ZN40_INTERNAL_a43591a5_4_k_cu_dc430a31_104634cuda3std3__45__cpo3endE,(_ZN40_INTERNAL_a43591a5_4_k_cu_dc430a31_104634cuda3std3__419piecewise_constructE - _ZN40_INTERNAL_a43591a5_4_k_cu_dc430a31_104634cuda3std3__45__cpo3endE)
_ZN40_INTERNAL_a43591a5_4_k_cu_dc430a31_104634cuda3std3__45__cpo3endE:
	.zero		1
	.type		_ZN40_INTERNAL_a43591a5_4_k_cu_dc430a31_104634cuda3std3__419piecewise_constructE,@object
	.size		_ZN40_INTERNAL_a43591a5_4_k_cu_dc430a31_104634cuda3std3__419piecewise_constructE,(_ZN40_INTERNAL_a43591a5_4_k_cu_dc430a31_104634cuda3std3__45__cpo4cendE - _ZN40_INTERNAL_a43591a5_4_k_cu_dc430a31_104634cuda3std3__419piecewise_constructE)
_ZN40_INTERNAL_a43591a5_4_k_cu_dc430a31_104634cuda3std3__419piecewise_constructE:
	.zero		1
	.type		_ZN40_INTERNAL_a43591a5_4_k_cu_dc430a31_104634cuda3std3__45__cpo4cendE,@object
	.size		_ZN40_INTERNAL_a43591a5_4_k_cu_dc430a31_104634cuda3std3__45__cpo4cendE,(_ZN40_INTERNAL_a43591a5_4_k_cu_dc430a31_104634cuda3std6ranges3__45__cpo4swapE - _ZN40_INTERNAL_a43591a5_4_k_cu_dc430a31_104634cuda3std3__45__cpo4cendE)
_ZN40_INTERNAL_a43591a5_4_k_cu_dc430a31_104634cuda3std3__45__cpo4cendE:
	.zero		1
	.type		_ZN40_INTERNAL_a43591a5_4_k_cu_dc430a31_104634cuda3std6ranges3__45__cpo4swapE,@object
	.size		_ZN40_INTERNAL_a43591a5_4_k_cu_dc430a31_104634cuda3std6ranges3__45__cpo4swapE,(.L_10 - _ZN40_INTERNAL_a43591a5_4_k_cu_dc430a31_104634cuda3std6ranges3__45__cpo4swapE)
_ZN40_INTERNAL_a43591a5_4_k_cu_dc430a31_104634cuda3std6ranges3__45__cpo4swapE:
	.zero		1
.L_10:


//--------------------- .nv.constant0._ZN7cutlass13device_kernelINS_4gemm6kernel13GemmUniversalIN4cute5tupleIJiiiiEEENS1_10collective13CollectiveMmaINS1_35MainloopSm100TmaUmmaWarpSpecializedILi4ELi2ELi4ENS5_IJNS4_1CILi2EEENSA_ILi1EEESC_EEEEENS5_IJNSA_ILi128EEESF_NSA_ILi32EEEEEENS_10tfloat32_tENS5_IJlSC_lEEESI_SJ_NS4_8TiledMMAINS4_8MMA_AtomIJNS4_23SM100_MMA_TF32_2x1SM_SSISI_SI_fLi128ELi128ELNS4_4UMMA5MajorE0ELSO_0ELNSN_7ScaleInE0ELSP_0EEEEEENS4_6LayoutINS5_IJSC_SC_SC_EEENS5_IJNSA_ILi0EEESU_SU_EEEEENS5_IJNS4_10UnderscoreESX_SX_EEEEENS4_18SM100_TMA_2SM_LOADENS4_14ComposedLayoutINS4_7SwizzleILi3ELi4ELi3EEENS4_18smem_ptr_flag_bitsILi32EEENSS_INS5_IJNSA_ILi8EEESG_EEENS5_IJSG_SC_EEEEEEEvNS4_8identityES10_S1A_vS1B_EENS_8epilogue10collective18CollectiveEpilogueINS1D_23Sm100TmaWarpSpecializedILi4ELi2ELi16ELb1ELb0EEEJNS5_IJNSA_ILi64EEESF_SG_EEENS5_IJNSS_IS1I_SC_EENSS_INS5_IJNSA_ILi16EEESB_EEENS5_IJSC_S1I_EEEEEEEESI_SJ_SI_SJ_NS1D_6fusion15FusionCallbacksIS1H_NS1Q_17LinearCombinationISI_fSI_fLNS_15FloatRoundStyleE2EEES1J_S1P_JEEENS4_5SM1004TMEM4LOAD26SM100_TMEM_LOAD_32dp32b16xENS4_13SM90_TMA_LOADENS11_INS12_ILi2ELi4ELi3EEES15_NSS_INS5_IJS16_S1L_EEENS5_IJS1L_SC_EEEEEEENS4_39AutoVectorizingCopyWithAssumedAlignmentILi128EEENS4_14SM90_TMA_STOREES25_S27_S27_EEEvvEEEEvNT_6ParamsE --------------------------
	.section	.nv.constant0._ZN7cutlass13device_kernelINS_4gemm6kernel13GemmUniversalIN4cute5tupleIJiiiiEEENS1_10collective13CollectiveMmaINS1_35MainloopSm100TmaUmmaWarpSpecializedILi4ELi2ELi4ENS5_IJNS4_1CILi2EEENSA_ILi1EEESC_EEEEENS5_IJNSA_ILi128EEESF_NSA_ILi32EEEEEENS_10tfloat32_tENS5_IJlSC_lEEESI_SJ_NS4_8TiledMMAINS4_8MMA_AtomIJNS4_23SM100_MMA_TF32_2x1SM_SSISI_SI_fLi128ELi128ELNS4_4UMMA5MajorE0ELSO_0ELNSN_7ScaleInE0ELSP_0EEEEEENS4_6LayoutINS5_IJSC_SC_SC_EEENS5_IJNSA_ILi0EEESU_SU_EEEEENS5_IJNS4_10UnderscoreESX_SX_EEEEENS4_18SM100_TMA_2SM_LOADENS4_14ComposedLayoutINS4_7SwizzleILi3ELi4ELi3EEENS4_18smem_ptr_flag_bitsILi32EEENSS_INS5_IJNSA_ILi8EEESG_EEENS5_IJSG_SC_EEEEEEEvNS4_8identityES10_S1A_vS1B_EENS_8epilogue10collective18CollectiveEpilogueINS1D_23Sm100TmaWarpSpecializedILi4ELi2ELi16ELb1ELb0EEEJNS5_IJNSA_ILi64EEESF_SG_EEENS5_IJNSS_IS1I_SC_EENSS_INS5_IJNSA_ILi16EEESB_EEENS5_IJSC_S1I_EEEEEEEESI_SJ_SI_SJ_NS1D_6fusion15FusionCallbacksIS1H_NS1Q_17LinearCombinationISI_fSI_fLNS_15FloatRoundStyleE2EEES1J_S1P_JEEENS4_5SM1004TMEM4LOAD26SM100_TMEM_LOAD_32dp32b16xENS4_13SM90_TMA_LOADENS11_INS12_ILi2ELi4ELi3EEES15_NSS_INS5_IJS16_S1L_EEENS5_IJS1L_SC_EEEEEEENS4_39AutoVectorizingCopyWithAssumedAlignmentILi128EEENS4_14SM90_TMA_STOREES25_S27_S27_EEEvvEEEEvNT_6ParamsE,"a",@progbits
	.sectionflags	@""
	.align	4
.nv.constant0._ZN7cutlass13device_kernelINS_4gemm6kernel13GemmUniversalIN4cute5tupleIJiiiiEEENS1_10collective13CollectiveMmaINS1_35MainloopSm100TmaUmmaWarpSpecializedILi4ELi2ELi4ENS5_IJNS4_1CILi2EEENSA_ILi1EEESC_EEEEENS5_IJNSA_ILi128EEESF_NSA_ILi32EEEEEENS_10tfloat32_tENS5_IJlSC_lEEESI_SJ_NS4_8TiledMMAINS4_8MMA_AtomIJNS4_23SM100_MMA_TF32_2x1SM_SSISI_SI_fLi128ELi128ELNS4_4UMMA5MajorE0ELSO_0ELNSN_7ScaleInE0ELSP_0EEEEEENS4_6LayoutINS5_IJSC_SC_SC_EEENS5_IJNSA_ILi0EEESU_SU_EEEEENS5_IJNS4_10UnderscoreESX_SX_EEEEENS4_18SM100_TMA_2SM_LOADENS4_14ComposedLayoutINS4_7SwizzleILi3ELi4ELi3EEENS4_18smem_ptr_flag_bitsILi32EEENSS_INS5_IJNSA_ILi8EEESG_EEENS5_IJSG_SC_EEEEEEEvNS4_8identityES10_S1A_vS1B_EENS_8epilogue10collective18CollectiveEpilogueINS1D_23Sm100TmaWarpSpecializedILi4ELi2ELi16ELb1ELb0EEEJNS5_IJNSA_ILi64EEESF_SG_EEENS5_IJNSS_IS1I_SC_EENSS_INS5_IJNSA_ILi16EEESB_EEENS5_IJSC_S1I_EEEEEEEESI_SJ_SI_SJ_NS1D_6fusion15FusionCallbacksIS1H_NS1Q_17LinearCombinationISI_fSI_fLNS_15FloatRoundStyleE2EEES1J_S1P_JEEENS4_5SM1004TMEM4LOAD26SM100_TMEM_LOAD_32dp32b16xENS4_13SM90_TMA_LOADENS11_INS12_ILi2ELi4ELi3EEES15_NSS_INS5_IJS16_S1L_EEENS5_IJS1L_SC_EEEEEEENS4_39AutoVectorizingCopyWithAssumedAlignmentILi128EEENS4_14SM90_TMA_STOREES25_S27_S27_EEEvvEEEEvNT_6ParamsE:
	.zero		2944


//--------------------- SYMBOLS --------------------------

	.type		.nv.reservedSmem.offset0,@object
	.size		.nv.reservedSmem.offset0,0x4
	.type		.nv.reservedSmem.cap,@object
	.size		.nv.reservedSmem.cap,0x4
	.type		__assertfail,@function
